//
// Generated by NVIDIA NVVM Compiler
//
// Compiler Build ID: CL-36424714
// Cuda compilation tools, release 13.0, V13.0.88
// Based on NVVM 20.0.0
//

.version 9.0
.target sm_100
.address_size 64

	// .globl	_Z9transpose6array4PfS_S0_S_
.extern .func  (.param .b32 func_retval0) vprintf
(
	.param .b64 vprintf_param_0,
	.param .b64 vprintf_param_1
)
;
.extern .func __assertfail
(
	.param .b64 __assertfail_param_0,
	.param .b64 __assertfail_param_1,
	.param .b32 __assertfail_param_2,
	.param .b64 __assertfail_param_3,
	.param .b64 __assertfail_param_4
)
;
.global .align 4 .b8 precalc_xorwow_matrix[102400];
.global .align 4 .b8 precalc_xorwow_offset_matrix[102400];
.global .align 4 .b8 mrg32k3aM1[2304];
.global .align 4 .b8 mrg32k3aM2[2304];
.global .align 4 .b8 mrg32k3aM1SubSeq[2016];
.global .align 4 .b8 mrg32k3aM2SubSeq[2016];
.global .align 4 .b8 mrg32k3aM1Seq[2304];
.global .align 4 .b8 mrg32k3aM2Seq[2304];
.const .align 8 .b8 __cr_lgamma_table[72];
.global .align 1 .b8 __unnamed_1[59] = {118, 111, 105, 100, 32, 97, 115, 115, 101, 114, 116, 69, 113, 117, 97, 108, 40, 97, 114, 114, 97, 121, 52, 44, 32, 102, 108, 111, 97, 116, 32, 42, 44, 32, 97, 114, 114, 97, 121, 52, 44, 32, 102, 108, 111, 97, 116, 32, 42, 44, 32, 97, 114, 114, 97, 121, 52, 41};
.global .align 1 .b8 $str[34] = {37, 108, 100, 44, 32, 37, 108, 100, 44, 32, 37, 108, 100, 44, 32, 37, 108, 100, 44, 32, 37, 108, 100, 44, 32, 37, 108, 100, 44, 32, 37, 102, 10};
.global .align 1 .b8 $str$1[41] = {100, 101, 115, 116, 80, 116, 114, 91, 100, 101, 115, 116, 79, 102, 102, 115, 101, 116, 93, 32, 61, 61, 32, 115, 114, 99, 80, 116, 114, 91, 115, 114, 99, 79, 102, 102, 115, 101, 116, 93};
.global .align 1 .b8 $str$2[27] = {47, 116, 109, 112, 47, 115, 97, 115, 115, 95, 99, 117, 95, 107, 56, 111, 98, 55, 122, 101, 108, 47, 107, 46, 99, 117};
.global .align 1 .b8 $str$3[4] = {37, 102, 10};

.visible .entry _Z9transpose6array4PfS_S0_S_(
	.param .align 8 .b8 _Z9transpose6array4PfS_S0_S__param_0[32],
	.param .u64 .ptr .align 1 _Z9transpose6array4PfS_S0_S__param_1,
	.param .align 8 .b8 _Z9transpose6array4PfS_S0_S__param_2[32],
	.param .u64 .ptr .align 1 _Z9transpose6array4PfS_S0_S__param_3,
	.param .align 8 .b8 _Z9transpose6array4PfS_S0_S__param_4[32]
)
{
	.local .align 8 .b8 	__local_depot0[56];
	.reg .b64 	%SP;
	.reg .b64 	%SPL;
	.reg .pred 	%p<13>;
	.reg .b32 	%r<31>;
	.reg .b32 	%f<31>;
	.reg .b64 	%rd<180>;
	.reg .b64 	%fd<16>;

	mov.u64 	%SPL, __local_depot0;
	cvta.local.u64 	%SP, %SPL;
	ld.param.u64 	%rd71, [_Z9transpose6array4PfS_S0_S__param_4+24];
	ld.param.u64 	%rd70, [_Z9transpose6array4PfS_S0_S__param_4+16];
	ld.param.u64 	%rd69, [_Z9transpose6array4PfS_S0_S__param_4+8];
	ld.param.u64 	%rd68, [_Z9transpose6array4PfS_S0_S__param_4];
	ld.param.u64 	%rd67, [_Z9transpose6array4PfS_S0_S__param_2+24];
	ld.param.u64 	%rd66, [_Z9transpose6array4PfS_S0_S__param_2+16];
	ld.param.u64 	%rd65, [_Z9transpose6array4PfS_S0_S__param_2+8];
	ld.param.u64 	%rd64, [_Z9transpose6array4PfS_S0_S__param_2];
	ld.param.u64 	%rd5, [_Z9transpose6array4PfS_S0_S__param_0+8];
	ld.param.u64 	%rd6, [_Z9transpose6array4PfS_S0_S__param_0+16];
	ld.param.u64 	%rd7, [_Z9transpose6array4PfS_S0_S__param_0+24];
	ld.param.u64 	%rd4, [_Z9transpose6array4PfS_S0_S__param_0];
	ld.param.u64 	%rd72, [_Z9transpose6array4PfS_S0_S__param_1];
	ld.param.u64 	%rd73, [_Z9transpose6array4PfS_S0_S__param_3];
	cvta.to.global.u64 	%rd1, %rd72;
	cvta.to.global.u64 	%rd2, %rd73;
	add.u64 	%rd3, %SPL, 0;
	setp.lt.s64 	%p1, %rd4, 1;
	@%p1 bra 	$L__BB0_19;
	min.s64 	%rd75, %rd5, %rd6;
	min.s64 	%rd76, %rd75, %rd7;
	setp.lt.s64 	%p2, %rd76, 1;
	@%p2 bra 	$L__BB0_19;
	and.b64  	%rd14, %rd7, 7;
	add.s64 	%rd15, %rd14, -1;
	and.b64  	%rd16, %rd7, 3;
	and.b64  	%rd17, %rd7, 9223372036854775800;
	and.b64  	%rd18, %rd7, 1;
	shl.b64 	%rd19, %rd67, 3;
	shl.b64 	%rd20, %rd67, 1;
	mul.lo.s64 	%rd21, %rd67, 3;
	shl.b64 	%rd22, %rd67, 2;
	mul.lo.s64 	%rd23, %rd67, 5;
	mul.lo.s64 	%rd24, %rd67, 6;
	mul.lo.s64 	%rd25, %rd67, 7;
	shl.b64 	%rd26, %rd67, 5;
	shl.b64 	%rd27, %rd71, 3;
	shl.b64 	%rd28, %rd71, 1;
	mul.lo.s64 	%rd29, %rd71, 3;
	shl.b64 	%rd30, %rd71, 2;
	mul.lo.s64 	%rd31, %rd71, 5;
	mul.lo.s64 	%rd32, %rd71, 6;
	mul.lo.s64 	%rd33, %rd71, 7;
	shl.b64 	%rd34, %rd71, 5;
	mov.b64 	%rd169, 0;
$L__BB0_3:
	mul.lo.s64 	%rd36, %rd169, %rd68;
	mul.lo.s64 	%rd37, %rd169, %rd64;
	mov.b64 	%rd170, 0;
$L__BB0_4:
	mad.lo.s64 	%rd39, %rd170, %rd69, %rd36;
	mad.lo.s64 	%rd40, %rd170, %rd65, %rd37;
	mov.b64 	%rd171, 0;
$L__BB0_5:
	setp.lt.u64 	%p3, %rd7, 8;
	mad.lo.s64 	%rd42, %rd171, %rd70, %rd39;
	mad.lo.s64 	%rd43, %rd171, %rd66, %rd40;
	mov.b64 	%rd178, 0;
	@%p3 bra 	$L__BB0_8;
	shl.b64 	%rd82, %rd43, 2;
	add.s64 	%rd174, %rd1, %rd82;
	shl.b64 	%rd83, %rd42, 2;
	add.s64 	%rd172, %rd2, %rd83;
	mov.b64 	%rd176, 0;
	mov.u64 	%rd173, %rd42;
	mov.u64 	%rd175, %rd43;
$L__BB0_7:
	.pragma "nounroll";
	ld.global.f32 	%f1, [%rd172];
	cvt.f64.f32 	%fd1, %f1;
	st.local.u64 	[%rd3], %rd169;
	st.local.u64 	[%rd3+8], %rd170;
	st.local.u64 	[%rd3+16], %rd171;
	st.local.u64 	[%rd3+24], %rd176;
	st.local.u64 	[%rd3+32], %rd173;
	st.local.u64 	[%rd3+40], %rd175;
	st.local.f64 	[%rd3+48], %fd1;
	mov.u64 	%rd84, $str;
	cvta.global.u64 	%rd85, %rd84;
	add.u64 	%rd86, %SP, 0;
	{ // callseq 0, 0
	.param .b64 param0;
	st.param.b64 	[param0], %rd85;
	.param .b64 param1;
	st.param.b64 	[param1], %rd86;
	.param .b32 retval0;
	call.uni (retval0), 
	vprintf, 
	(
	param0, 
	param1
	);
	ld.param.b32 	%r1, [retval0];
	} // callseq 0
	ld.global.f32 	%f2, [%rd172];
	st.global.f32 	[%rd174], %f2;
	add.s64 	%rd87, %rd71, %rd173;
	add.s64 	%rd88, %rd67, %rd175;
	add.s64 	%rd89, %rd172, %rd30;
	ld.global.f32 	%f3, [%rd89];
	cvt.f64.f32 	%fd2, %f3;
	st.local.u64 	[%rd3], %rd169;
	st.local.u64 	[%rd3+8], %rd170;
	st.local.u64 	[%rd3+16], %rd171;
	add.s64 	%rd90, %rd176, 1;
	st.local.u64 	[%rd3+24], %rd90;
	st.local.u64 	[%rd3+32], %rd87;
	st.local.u64 	[%rd3+40], %rd88;
	st.local.f64 	[%rd3+48], %fd2;
	{ // callseq 1, 0
	.param .b64 param0;
	st.param.b64 	[param0], %rd85;
	.param .b64 param1;
	st.param.b64 	[param1], %rd86;
	.param .b32 retval0;
	call.uni (retval0), 
	vprintf, 
	(
	param0, 
	param1
	);
	ld.param.b32 	%r3, [retval0];
	} // callseq 1
	ld.global.f32 	%f4, [%rd89];
	add.s64 	%rd91, %rd174, %rd22;
	st.global.f32 	[%rd91], %f4;
	add.s64 	%rd92, %rd28, %rd173;
	add.s64 	%rd93, %rd20, %rd175;
	add.s64 	%rd94, %rd89, %rd30;
	ld.global.f32 	%f5, [%rd94];
	cvt.f64.f32 	%fd3, %f5;
	st.local.u64 	[%rd3], %rd169;
	st.local.u64 	[%rd3+8], %rd170;
	st.local.u64 	[%rd3+16], %rd171;
	add.s64 	%rd95, %rd176, 2;
	st.local.u64 	[%rd3+24], %rd95;
	st.local.u64 	[%rd3+32], %rd92;
	st.local.u64 	[%rd3+40], %rd93;
	st.local.f64 	[%rd3+48], %fd3;
	{ // callseq 2, 0
	.param .b64 param0;
	st.param.b64 	[param0], %rd85;
	.param .b64 param1;
	st.param.b64 	[param1], %rd86;
	.param .b32 retval0;
	call.uni (retval0), 
	vprintf, 
	(
	param0, 
	param1
	);
	ld.param.b32 	%r5, [retval0];
	} // callseq 2
	ld.global.f32 	%f6, [%rd94];
	add.s64 	%rd96, %rd91, %rd22;
	st.global.f32 	[%rd96], %f6;
	add.s64 	%rd97, %rd29, %rd173;
	add.s64 	%rd98, %rd21, %rd175;
	add.s64 	%rd99, %rd94, %rd30;
	ld.global.f32 	%f7, [%rd99];
	cvt.f64.f32 	%fd4, %f7;
	st.local.u64 	[%rd3], %rd169;
	st.local.u64 	[%rd3+8], %rd170;
	st.local.u64 	[%rd3+16], %rd171;
	add.s64 	%rd100, %rd176, 3;
	st.local.u64 	[%rd3+24], %rd100;
	st.local.u64 	[%rd3+32], %rd97;
	st.local.u64 	[%rd3+40], %rd98;
	st.local.f64 	[%rd3+48], %fd4;
	{ // callseq 3, 0
	.param .b64 param0;
	st.param.b64 	[param0], %rd85;
	.param .b64 param1;
	st.param.b64 	[param1], %rd86;
	.param .b32 retval0;
	call.uni (retval0), 
	vprintf, 
	(
	param0, 
	param1
	);
	ld.param.b32 	%r7, [retval0];
	} // callseq 3
	ld.global.f32 	%f8, [%rd99];
	add.s64 	%rd101, %rd96, %rd22;
	st.global.f32 	[%rd101], %f8;
	add.s64 	%rd102, %rd30, %rd173;
	add.s64 	%rd103, %rd22, %rd175;
	add.s64 	%rd104, %rd99, %rd30;
	ld.global.f32 	%f9, [%rd104];
	cvt.f64.f32 	%fd5, %f9;
	st.local.u64 	[%rd3], %rd169;
	st.local.u64 	[%rd3+8], %rd170;
	st.local.u64 	[%rd3+16], %rd171;
	add.s64 	%rd105, %rd176, 4;
	st.local.u64 	[%rd3+24], %rd105;
	st.local.u64 	[%rd3+32], %rd102;
	st.local.u64 	[%rd3+40], %rd103;
	st.local.f64 	[%rd3+48], %fd5;
	{ // callseq 4, 0
	.param .b64 param0;
	st.param.b64 	[param0], %rd85;
	.param .b64 param1;
	st.param.b64 	[param1], %rd86;
	.param .b32 retval0;
	call.uni (retval0), 
	vprintf, 
	(
	param0, 
	param1
	);
	ld.param.b32 	%r9, [retval0];
	} // callseq 4
	ld.global.f32 	%f10, [%rd104];
	add.s64 	%rd106, %rd101, %rd22;
	st.global.f32 	[%rd106], %f10;
	add.s64 	%rd107, %rd31, %rd173;
	add.s64 	%rd108, %rd23, %rd175;
	add.s64 	%rd109, %rd104, %rd30;
	ld.global.f32 	%f11, [%rd109];
	cvt.f64.f32 	%fd6, %f11;
	st.local.u64 	[%rd3], %rd169;
	st.local.u64 	[%rd3+8], %rd170;
	st.local.u64 	[%rd3+16], %rd171;
	add.s64 	%rd110, %rd176, 5;
	st.local.u64 	[%rd3+24], %rd110;
	st.local.u64 	[%rd3+32], %rd107;
	st.local.u64 	[%rd3+40], %rd108;
	st.local.f64 	[%rd3+48], %fd6;
	{ // callseq 5, 0
	.param .b64 param0;
	st.param.b64 	[param0], %rd85;
	.param .b64 param1;
	st.param.b64 	[param1], %rd86;
	.param .b32 retval0;
	call.uni (retval0), 
	vprintf, 
	(
	param0, 
	param1
	);
	ld.param.b32 	%r11, [retval0];
	} // callseq 5
	ld.global.f32 	%f12, [%rd109];
	add.s64 	%rd111, %rd106, %rd22;
	st.global.f32 	[%rd111], %f12;
	add.s64 	%rd112, %rd32, %rd173;
	add.s64 	%rd113, %rd24, %rd175;
	add.s64 	%rd114, %rd109, %rd30;
	ld.global.f32 	%f13, [%rd114];
	cvt.f64.f32 	%fd7, %f13;
	st.local.u64 	[%rd3], %rd169;
	st.local.u64 	[%rd3+8], %rd170;
	st.local.u64 	[%rd3+16], %rd171;
	add.s64 	%rd115, %rd176, 6;
	st.local.u64 	[%rd3+24], %rd115;
	st.local.u64 	[%rd3+32], %rd112;
	st.local.u64 	[%rd3+40], %rd113;
	st.local.f64 	[%rd3+48], %fd7;
	{ // callseq 6, 0
	.param .b64 param0;
	st.param.b64 	[param0], %rd85;
	.param .b64 param1;
	st.param.b64 	[param1], %rd86;
	.param .b32 retval0;
	call.uni (retval0), 
	vprintf, 
	(
	param0, 
	param1
	);
	ld.param.b32 	%r13, [retval0];
	} // callseq 6
	ld.global.f32 	%f14, [%rd114];
	add.s64 	%rd116, %rd111, %rd22;
	st.global.f32 	[%rd116], %f14;
	add.s64 	%rd117, %rd33, %rd173;
	add.s64 	%rd118, %rd25, %rd175;
	add.s64 	%rd119, %rd114, %rd30;
	ld.global.f32 	%f15, [%rd119];
	cvt.f64.f32 	%fd8, %f15;
	st.local.u64 	[%rd3], %rd169;
	st.local.u64 	[%rd3+8], %rd170;
	st.local.u64 	[%rd3+16], %rd171;
	add.s64 	%rd120, %rd176, 7;
	st.local.u64 	[%rd3+24], %rd120;
	st.local.u64 	[%rd3+32], %rd117;
	st.local.u64 	[%rd3+40], %rd118;
	st.local.f64 	[%rd3+48], %fd8;
	{ // callseq 7, 0
	.param .b64 param0;
	st.param.b64 	[param0], %rd85;
	.param .b64 param1;
	st.param.b64 	[param1], %rd86;
	.param .b32 retval0;
	call.uni (retval0), 
	vprintf, 
	(
	param0, 
	param1
	);
	ld.param.b32 	%r15, [retval0];
	} // callseq 7
	ld.global.f32 	%f16, [%rd119];
	add.s64 	%rd121, %rd116, %rd22;
	st.global.f32 	[%rd121], %f16;
	add.s64 	%rd175, %rd175, %rd19;
	add.s64 	%rd174, %rd174, %rd26;
	add.s64 	%rd173, %rd173, %rd27;
	add.s64 	%rd172, %rd172, %rd34;
	add.s64 	%rd176, %rd176, 8;
	setp.ne.s64 	%p4, %rd176, %rd17;
	mov.u64 	%rd178, %rd17;
	@%p4 bra 	$L__BB0_7;
$L__BB0_8:
	setp.eq.s64 	%p5, %rd14, 0;
	@%p5 bra 	$L__BB0_16;
	setp.lt.u64 	%p6, %rd15, 3;
	@%p6 bra 	$L__BB0_11;
	mad.lo.s64 	%rd122, %rd178, %rd71, %rd42;
	mad.lo.s64 	%rd123, %rd178, %rd67, %rd43;
	shl.b64 	%rd124, %rd122, 2;
	add.s64 	%rd125, %rd2, %rd124;
	ld.global.f32 	%f17, [%rd125];
	cvt.f64.f32 	%fd9, %f17;
	st.local.u64 	[%rd3], %rd169;
	st.local.u64 	[%rd3+8], %rd170;
	st.local.u64 	[%rd3+16], %rd171;
	st.local.u64 	[%rd3+24], %rd178;
	st.local.u64 	[%rd3+32], %rd122;
	st.local.u64 	[%rd3+40], %rd123;
	st.local.f64 	[%rd3+48], %fd9;
	mov.u64 	%rd126, $str;
	cvta.global.u64 	%rd127, %rd126;
	add.u64 	%rd128, %SP, 0;
	{ // callseq 8, 0
	.param .b64 param0;
	st.param.b64 	[param0], %rd127;
	.param .b64 param1;
	st.param.b64 	[param1], %rd128;
	.param .b32 retval0;
	call.uni (retval0), 
	vprintf, 
	(
	param0, 
	param1
	);
	ld.param.b32 	%r17, [retval0];
	} // callseq 8
	ld.global.f32 	%f18, [%rd125];
	shl.b64 	%rd129, %rd123, 2;
	add.s64 	%rd130, %rd1, %rd129;
	st.global.f32 	[%rd130], %f18;
	add.s64 	%rd131, %rd178, 1;
	add.s64 	%rd132, %rd122, %rd71;
	add.s64 	%rd133, %rd123, %rd67;
	add.s64 	%rd134, %rd125, %rd30;
	ld.global.f32 	%f19, [%rd134];
	cvt.f64.f32 	%fd10, %f19;
	st.local.u64 	[%rd3], %rd169;
	st.local.u64 	[%rd3+8], %rd170;
	st.local.u64 	[%rd3+16], %rd171;
	st.local.u64 	[%rd3+24], %rd131;
	st.local.u64 	[%rd3+32], %rd132;
	st.local.u64 	[%rd3+40], %rd133;
	st.local.f64 	[%rd3+48], %fd10;
	{ // callseq 9, 0
	.param .b64 param0;
	st.param.b64 	[param0], %rd127;
	.param .b64 param1;
	st.param.b64 	[param1], %rd128;
	.param .b32 retval0;
	call.uni (retval0), 
	vprintf, 
	(
	param0, 
	param1
	);
	ld.param.b32 	%r19, [retval0];
	} // callseq 9
	ld.global.f32 	%f20, [%rd134];
	add.s64 	%rd135, %rd130, %rd22;
	st.global.f32 	[%rd135], %f20;
	add.s64 	%rd136, %rd178, 2;
	add.s64 	%rd137, %rd132, %rd71;
	add.s64 	%rd138, %rd133, %rd67;
	add.s64 	%rd139, %rd134, %rd30;
	ld.global.f32 	%f21, [%rd139];
	cvt.f64.f32 	%fd11, %f21;
	st.local.u64 	[%rd3], %rd169;
	st.local.u64 	[%rd3+8], %rd170;
	st.local.u64 	[%rd3+16], %rd171;
	st.local.u64 	[%rd3+24], %rd136;
	st.local.u64 	[%rd3+32], %rd137;
	st.local.u64 	[%rd3+40], %rd138;
	st.local.f64 	[%rd3+48], %fd11;
	{ // callseq 10, 0
	.param .b64 param0;
	st.param.b64 	[param0], %rd127;
	.param .b64 param1;
	st.param.b64 	[param1], %rd128;
	.param .b32 retval0;
	call.uni (retval0), 
	vprintf, 
	(
	param0, 
	param1
	);
	ld.param.b32 	%r21, [retval0];
	} // callseq 10
	ld.global.f32 	%f22, [%rd139];
	add.s64 	%rd140, %rd135, %rd22;
	st.global.f32 	[%rd140], %f22;
	add.s64 	%rd141, %rd178, 3;
	add.s64 	%rd142, %rd137, %rd71;
	add.s64 	%rd143, %rd138, %rd67;
	add.s64 	%rd144, %rd139, %rd30;
	ld.global.f32 	%f23, [%rd144];
	cvt.f64.f32 	%fd12, %f23;
	st.local.u64 	[%rd3], %rd169;
	st.local.u64 	[%rd3+8], %rd170;
	st.local.u64 	[%rd3+16], %rd171;
	st.local.u64 	[%rd3+24], %rd141;
	st.local.u64 	[%rd3+32], %rd142;
	st.local.u64 	[%rd3+40], %rd143;
	st.local.f64 	[%rd3+48], %fd12;
	{ // callseq 11, 0
	.param .b64 param0;
	st.param.b64 	[param0], %rd127;
	.param .b64 param1;
	st.param.b64 	[param1], %rd128;
	.param .b32 retval0;
	call.uni (retval0), 
	vprintf, 
	(
	param0, 
	param1
	);
	ld.param.b32 	%r23, [retval0];
	} // callseq 11
	ld.global.f32 	%f24, [%rd144];
	add.s64 	%rd145, %rd140, %rd22;
	st.global.f32 	[%rd145], %f24;
	add.s64 	%rd178, %rd178, 4;
$L__BB0_11:
	setp.eq.s64 	%p7, %rd16, 0;
	@%p7 bra 	$L__BB0_16;
	setp.eq.s64 	%p8, %rd16, 1;
	@%p8 bra 	$L__BB0_14;
	mad.lo.s64 	%rd146, %rd178, %rd71, %rd42;
	mad.lo.s64 	%rd147, %rd178, %rd67, %rd43;
	shl.b64 	%rd148, %rd146, 2;
	add.s64 	%rd149, %rd2, %rd148;
	ld.global.f32 	%f25, [%rd149];
	cvt.f64.f32 	%fd13, %f25;
	st.local.u64 	[%rd3], %rd169;
	st.local.u64 	[%rd3+8], %rd170;
	st.local.u64 	[%rd3+16], %rd171;
	st.local.u64 	[%rd3+24], %rd178;
	st.local.u64 	[%rd3+32], %rd146;
	st.local.u64 	[%rd3+40], %rd147;
	st.local.f64 	[%rd3+48], %fd13;
	mov.u64 	%rd150, $str;
	cvta.global.u64 	%rd151, %rd150;
	add.u64 	%rd152, %SP, 0;
	{ // callseq 12, 0
	.param .b64 param0;
	st.param.b64 	[param0], %rd151;
	.param .b64 param1;
	st.param.b64 	[param1], %rd152;
	.param .b32 retval0;
	call.uni (retval0), 
	vprintf, 
	(
	param0, 
	param1
	);
	ld.param.b32 	%r25, [retval0];
	} // callseq 12
	ld.global.f32 	%f26, [%rd149];
	shl.b64 	%rd153, %rd147, 2;
	add.s64 	%rd154, %rd1, %rd153;
	st.global.f32 	[%rd154], %f26;
	add.s64 	%rd155, %rd178, 1;
	add.s64 	%rd156, %rd146, %rd71;
	add.s64 	%rd157, %rd147, %rd67;
	add.s64 	%rd158, %rd149, %rd30;
	ld.global.f32 	%f27, [%rd158];
	cvt.f64.f32 	%fd14, %f27;
	st.local.u64 	[%rd3], %rd169;
	st.local.u64 	[%rd3+8], %rd170;
	st.local.u64 	[%rd3+16], %rd171;
	st.local.u64 	[%rd3+24], %rd155;
	st.local.u64 	[%rd3+32], %rd156;
	st.local.u64 	[%rd3+40], %rd157;
	st.local.f64 	[%rd3+48], %fd14;
	{ // callseq 13, 0
	.param .b64 param0;
	st.param.b64 	[param0], %rd151;
	.param .b64 param1;
	st.param.b64 	[param1], %rd152;
	.param .b32 retval0;
	call.uni (retval0), 
	vprintf, 
	(
	param0, 
	param1
	);
	ld.param.b32 	%r27, [retval0];
	} // callseq 13
	ld.global.f32 	%f28, [%rd158];
	add.s64 	%rd159, %rd154, %rd22;
	st.global.f32 	[%rd159], %f28;
	add.s64 	%rd178, %rd178, 2;
$L__BB0_14:
	setp.eq.s64 	%p9, %rd18, 0;
	@%p9 bra 	$L__BB0_16;
	mad.lo.s64 	%rd160, %rd178, %rd71, %rd42;
	mad.lo.s64 	%rd161, %rd178, %rd67, %rd43;
	shl.b64 	%rd162, %rd160, 2;
	add.s64 	%rd163, %rd2, %rd162;
	ld.global.f32 	%f29, [%rd163];
	cvt.f64.f32 	%fd15, %f29;
	st.local.u64 	[%rd3], %rd169;
	st.local.u64 	[%rd3+8], %rd170;
	st.local.u64 	[%rd3+16], %rd171;
	st.local.u64 	[%rd3+24], %rd178;
	st.local.u64 	[%rd3+32], %rd160;
	st.local.u64 	[%rd3+40], %rd161;
	st.local.f64 	[%rd3+48], %fd15;
	mov.u64 	%rd164, $str;
	cvta.global.u64 	%rd165, %rd164;
	add.u64 	%rd166, %SP, 0;
	{ // callseq 14, 0
	.param .b64 param0;
	st.param.b64 	[param0], %rd165;
	.param .b64 param1;
	st.param.b64 	[param1], %rd166;
	.param .b32 retval0;
	call.uni (retval0), 
	vprintf, 
	(
	param0, 
	param1
	);
	ld.param.b32 	%r29, [retval0];
	} // callseq 14
	ld.global.f32 	%f30, [%rd163];
	shl.b64 	%rd167, %rd161, 2;
	add.s64 	%rd168, %rd1, %rd167;
	st.global.f32 	[%rd168], %f30;
$L__BB0_16:
	add.s64 	%rd171, %rd171, 1;
	setp.ne.s64 	%p10, %rd171, %rd6;
	@%p10 bra 	$L__BB0_5;
	add.s64 	%rd170, %rd170, 1;
	setp.ne.s64 	%p11, %rd170, %rd5;
	@%p11 bra 	$L__BB0_4;
	add.s64 	%rd169, %rd169, 1;
	setp.ne.s64 	%p12, %rd169, %rd4;
	@%p12 bra 	$L__BB0_3;
$L__BB0_19:
	ret;

}
	// .globl	_Z11assertEqual6array4PfS_S0_S_
.visible .entry _Z11assertEqual6array4PfS_S0_S_(
	.param .align 8 .b8 _Z11assertEqual6array4PfS_S0_S__param_0[32],
	.param .u64 .ptr .align 1 _Z11assertEqual6array4PfS_S0_S__param_1,
	.param .align 8 .b8 _Z11assertEqual6array4PfS_S0_S__param_2[32],
	.param .u64 .ptr .align 1 _Z11assertEqual6array4PfS_S0_S__param_3,
	.param .align 8 .b8 _Z11assertEqual6array4PfS_S0_S__param_4[32]
)
{
	.reg .pred 	%p<28>;
	.reg .b32 	%f<31>;
	.reg .b64 	%rd<204>;

	ld.param.u64 	%rd74, [_Z11assertEqual6array4PfS_S0_S__param_4+24];
	ld.param.u64 	%rd73, [_Z11assertEqual6array4PfS_S0_S__param_4+16];
	ld.param.u64 	%rd72, [_Z11assertEqual6array4PfS_S0_S__param_4+8];
	ld.param.u64 	%rd71, [_Z11assertEqual6array4PfS_S0_S__param_4];
	ld.param.u64 	%rd70, [_Z11assertEqual6array4PfS_S0_S__param_2+24];
	ld.param.u64 	%rd69, [_Z11assertEqual6array4PfS_S0_S__param_2+16];
	ld.param.u64 	%rd68, [_Z11assertEqual6array4PfS_S0_S__param_2+8];
	ld.param.u64 	%rd67, [_Z11assertEqual6array4PfS_S0_S__param_2];
	ld.param.u64 	%rd66, [_Z11assertEqual6array4PfS_S0_S__param_0+24];
	ld.param.u64 	%rd65, [_Z11assertEqual6array4PfS_S0_S__param_0+16];
	ld.param.u64 	%rd64, [_Z11assertEqual6array4PfS_S0_S__param_0+8];
	ld.param.u64 	%rd63, [_Z11assertEqual6array4PfS_S0_S__param_0];
	ld.param.u64 	%rd75, [_Z11assertEqual6array4PfS_S0_S__param_1];
	ld.param.u64 	%rd76, [_Z11assertEqual6array4PfS_S0_S__param_3];
	cvta.to.global.u64 	%rd1, %rd76;
	cvta.to.global.u64 	%rd2, %rd75;
	setp.lt.s64 	%p1, %rd63, 1;
	@%p1 bra 	$L__BB1_48;
	min.s64 	%rd77, %rd64, %rd65;
	min.s64 	%rd78, %rd77, %rd66;
	setp.lt.s64 	%p2, %rd78, 1;
	@%p2 bra 	$L__BB1_48;
	and.b64  	%rd9, %rd66, 7;
	add.s64 	%rd10, %rd9, -1;
	and.b64  	%rd11, %rd66, 3;
	and.b64  	%rd12, %rd66, 9223372036854775800;
	and.b64  	%rd13, %rd66, 1;
	shl.b64 	%rd14, %rd70, 5;
	shl.b64 	%rd15, %rd74, 5;
	shl.b64 	%rd16, %rd70, 2;
	shl.b64 	%rd17, %rd74, 2;
	mov.b64 	%rd195, 0;
$L__BB1_3:
	mul.lo.s64 	%rd19, %rd195, %rd71;
	mul.lo.s64 	%rd20, %rd195, %rd67;
	mov.b64 	%rd196, 0;
$L__BB1_4:
	mad.lo.s64 	%rd22, %rd196, %rd72, %rd19;
	mad.lo.s64 	%rd23, %rd196, %rd68, %rd20;
	mov.b64 	%rd197, 0;
$L__BB1_5:
	setp.lt.u64 	%p3, %rd66, 8;
	mad.lo.s64 	%rd25, %rd197, %rd73, %rd22;
	mad.lo.s64 	%rd26, %rd197, %rd69, %rd23;
	mov.b64 	%rd202, 0;
	@%p3 bra 	$L__BB1_24;
	shl.b64 	%rd83, %rd26, 2;
	add.s64 	%rd199, %rd2, %rd83;
	shl.b64 	%rd84, %rd25, 2;
	add.s64 	%rd198, %rd1, %rd84;
	mov.u64 	%rd200, %rd12;
$L__BB1_7:
	.pragma "nounroll";
	ld.global.f32 	%f1, [%rd199];
	ld.global.f32 	%f2, [%rd198];
	setp.eq.f32 	%p4, %f1, %f2;
	@%p4 bra 	$L__BB1_9;
	mov.u64 	%rd85, $str$1;
	cvta.global.u64 	%rd86, %rd85;
	mov.u64 	%rd87, $str$2;
	cvta.global.u64 	%rd88, %rd87;
	mov.u64 	%rd89, __unnamed_1;
	cvta.global.u64 	%rd90, %rd89;
	{ // callseq 15, 0
	.param .b64 param0;
	st.param.b64 	[param0], %rd86;
	.param .b64 param1;
	st.param.b64 	[param1], %rd88;
	.param .b32 param2;
	st.param.b32 	[param2], 70;
	.param .b64 param3;
	st.param.b64 	[param3], %rd90;
	.param .b64 param4;
	st.param.b64 	[param4], 1;
	call.uni 
	__assertfail, 
	(
	param0, 
	param1, 
	param2, 
	param3, 
	param4
	);
	} // callseq 15
$L__BB1_9:
	add.s64 	%rd32, %rd199, %rd16;
	ld.global.f32 	%f3, [%rd32];
	add.s64 	%rd33, %rd198, %rd17;
	ld.global.f32 	%f4, [%rd33];
	setp.eq.f32 	%p5, %f3, %f4;
	@%p5 bra 	$L__BB1_11;
	mov.u64 	%rd91, $str$1;
	cvta.global.u64 	%rd92, %rd91;
	mov.u64 	%rd93, $str$2;
	cvta.global.u64 	%rd94, %rd93;
	mov.u64 	%rd95, __unnamed_1;
	cvta.global.u64 	%rd96, %rd95;
	{ // callseq 16, 0
	.param .b64 param0;
	st.param.b64 	[param0], %rd92;
	.param .b64 param1;
	st.param.b64 	[param1], %rd94;
	.param .b32 param2;
	st.param.b32 	[param2], 70;
	.param .b64 param3;
	st.param.b64 	[param3], %rd96;
	.param .b64 param4;
	st.param.b64 	[param4], 1;
	call.uni 
	__assertfail, 
	(
	param0, 
	param1, 
	param2, 
	param3, 
	param4
	);
	} // callseq 16
$L__BB1_11:
	add.s64 	%rd34, %rd32, %rd16;
	ld.global.f32 	%f5, [%rd34];
	add.s64 	%rd35, %rd33, %rd17;
	ld.global.f32 	%f6, [%rd35];
	setp.eq.f32 	%p6, %f5, %f6;
	@%p6 bra 	$L__BB1_13;
	mov.u64 	%rd97, $str$1;
	cvta.global.u64 	%rd98, %rd97;
	mov.u64 	%rd99, $str$2;
	cvta.global.u64 	%rd100, %rd99;
	mov.u64 	%rd101, __unnamed_1;
	cvta.global.u64 	%rd102, %rd101;
	{ // callseq 17, 0
	.param .b64 param0;
	st.param.b64 	[param0], %rd98;
	.param .b64 param1;
	st.param.b64 	[param1], %rd100;
	.param .b32 param2;
	st.param.b32 	[param2], 70;
	.param .b64 param3;
	st.param.b64 	[param3], %rd102;
	.param .b64 param4;
	st.param.b64 	[param4], 1;
	call.uni 
	__assertfail, 
	(
	param0, 
	param1, 
	param2, 
	param3, 
	param4
	);
	} // callseq 17
$L__BB1_13:
	add.s64 	%rd36, %rd34, %rd16;
	ld.global.f32 	%f7, [%rd36];
	add.s64 	%rd37, %rd35, %rd17;
	ld.global.f32 	%f8, [%rd37];
	setp.eq.f32 	%p7, %f7, %f8;
	@%p7 bra 	$L__BB1_15;
	mov.u64 	%rd103, $str$1;
	cvta.global.u64 	%rd104, %rd103;
	mov.u64 	%rd105, $str$2;
	cvta.global.u64 	%rd106, %rd105;
	mov.u64 	%rd107, __unnamed_1;
	cvta.global.u64 	%rd108, %rd107;
	{ // callseq 18, 0
	.param .b64 param0;
	st.param.b64 	[param0], %rd104;
	.param .b64 param1;
	st.param.b64 	[param1], %rd106;
	.param .b32 param2;
	st.param.b32 	[param2], 70;
	.param .b64 param3;
	st.param.b64 	[param3], %rd108;
	.param .b64 param4;
	st.param.b64 	[param4], 1;
	call.uni 
	__assertfail, 
	(
	param0, 
	param1, 
	param2, 
	param3, 
	param4
	);
	} // callseq 18
$L__BB1_15:
	add.s64 	%rd38, %rd36, %rd16;
	ld.global.f32 	%f9, [%rd38];
	add.s64 	%rd39, %rd37, %rd17;
	ld.global.f32 	%f10, [%rd39];
	setp.eq.f32 	%p8, %f9, %f10;
	@%p8 bra 	$L__BB1_17;
	mov.u64 	%rd109, $str$1;
	cvta.global.u64 	%rd110, %rd109;
	mov.u64 	%rd111, $str$2;
	cvta.global.u64 	%rd112, %rd111;
	mov.u64 	%rd113, __unnamed_1;
	cvta.global.u64 	%rd114, %rd113;
	{ // callseq 19, 0
	.param .b64 param0;
	st.param.b64 	[param0], %rd110;
	.param .b64 param1;
	st.param.b64 	[param1], %rd112;
	.param .b32 param2;
	st.param.b32 	[param2], 70;
	.param .b64 param3;
	st.param.b64 	[param3], %rd114;
	.param .b64 param4;
	st.param.b64 	[param4], 1;
	call.uni 
	__assertfail, 
	(
	param0, 
	param1, 
	param2, 
	param3, 
	param4
	);
	} // callseq 19
$L__BB1_17:
	add.s64 	%rd40, %rd38, %rd16;
	ld.global.f32 	%f11, [%rd40];
	add.s64 	%rd41, %rd39, %rd17;
	ld.global.f32 	%f12, [%rd41];
	setp.eq.f32 	%p9, %f11, %f12;
	@%p9 bra 	$L__BB1_19;
	mov.u64 	%rd115, $str$1;
	cvta.global.u64 	%rd116, %rd115;
	mov.u64 	%rd117, $str$2;
	cvta.global.u64 	%rd118, %rd117;
	mov.u64 	%rd119, __unnamed_1;
	cvta.global.u64 	%rd120, %rd119;
	{ // callseq 20, 0
	.param .b64 param0;
	st.param.b64 	[param0], %rd116;
	.param .b64 param1;
	st.param.b64 	[param1], %rd118;
	.param .b32 param2;
	st.param.b32 	[param2], 70;
	.param .b64 param3;
	st.param.b64 	[param3], %rd120;
	.param .b64 param4;
	st.param.b64 	[param4], 1;
	call.uni 
	__assertfail, 
	(
	param0, 
	param1, 
	param2, 
	param3, 
	param4
	);
	} // callseq 20
$L__BB1_19:
	add.s64 	%rd42, %rd40, %rd16;
	ld.global.f32 	%f13, [%rd42];
	add.s64 	%rd43, %rd41, %rd17;
	ld.global.f32 	%f14, [%rd43];
	setp.eq.f32 	%p10, %f13, %f14;
	@%p10 bra 	$L__BB1_21;
	mov.u64 	%rd121, $str$1;
	cvta.global.u64 	%rd122, %rd121;
	mov.u64 	%rd123, $str$2;
	cvta.global.u64 	%rd124, %rd123;
	mov.u64 	%rd125, __unnamed_1;
	cvta.global.u64 	%rd126, %rd125;
	{ // callseq 21, 0
	.param .b64 param0;
	st.param.b64 	[param0], %rd122;
	.param .b64 param1;
	st.param.b64 	[param1], %rd124;
	.param .b32 param2;
	st.param.b32 	[param2], 70;
	.param .b64 param3;
	st.param.b64 	[param3], %rd126;
	.param .b64 param4;
	st.param.b64 	[param4], 1;
	call.uni 
	__assertfail, 
	(
	param0, 
	param1, 
	param2, 
	param3, 
	param4
	);
	} // callseq 21
$L__BB1_21:
	add.s64 	%rd127, %rd42, %rd16;
	ld.global.f32 	%f15, [%rd127];
	add.s64 	%rd128, %rd43, %rd17;
	ld.global.f32 	%f16, [%rd128];
	setp.eq.f32 	%p11, %f15, %f16;
	@%p11 bra 	$L__BB1_23;
	mov.u64 	%rd129, $str$1;
	cvta.global.u64 	%rd130, %rd129;
	mov.u64 	%rd131, $str$2;
	cvta.global.u64 	%rd132, %rd131;
	mov.u64 	%rd133, __unnamed_1;
	cvta.global.u64 	%rd134, %rd133;
	{ // callseq 22, 0
	.param .b64 param0;
	st.param.b64 	[param0], %rd130;
	.param .b64 param1;
	st.param.b64 	[param1], %rd132;
	.param .b32 param2;
	st.param.b32 	[param2], 70;
	.param .b64 param3;
	st.param.b64 	[param3], %rd134;
	.param .b64 param4;
	st.param.b64 	[param4], 1;
	call.uni 
	__assertfail, 
	(
	param0, 
	param1, 
	param2, 
	param3, 
	param4
	);
	} // callseq 22
$L__BB1_23:
	add.s64 	%rd200, %rd200, -8;
	add.s64 	%rd199, %rd199, %rd14;
	add.s64 	%rd198, %rd198, %rd15;
	setp.ne.s64 	%p12, %rd200, 0;
	mov.u64 	%rd202, %rd12;
	@%p12 bra 	$L__BB1_7;
$L__BB1_24:
	setp.eq.s64 	%p13, %rd9, 0;
	@%p13 bra 	$L__BB1_45;
	setp.lt.u64 	%p14, %rd10, 3;
	@%p14 bra 	$L__BB1_35;
	mad.lo.s64 	%rd135, %rd202, %rd74, %rd25;
	mad.lo.s64 	%rd136, %rd202, %rd70, %rd26;
	shl.b64 	%rd137, %rd136, 2;
	add.s64 	%rd48, %rd2, %rd137;
	ld.global.f32 	%f17, [%rd48];
	shl.b64 	%rd138, %rd135, 2;
	add.s64 	%rd49, %rd1, %rd138;
	ld.global.f32 	%f18, [%rd49];
	setp.eq.f32 	%p15, %f17, %f18;
	@%p15 bra 	$L__BB1_28;
	mov.u64 	%rd139, $str$1;
	cvta.global.u64 	%rd140, %rd139;
	mov.u64 	%rd141, $str$2;
	cvta.global.u64 	%rd142, %rd141;
	mov.u64 	%rd143, __unnamed_1;
	cvta.global.u64 	%rd144, %rd143;
	{ // callseq 23, 0
	.param .b64 param0;
	st.param.b64 	[param0], %rd140;
	.param .b64 param1;
	st.param.b64 	[param1], %rd142;
	.param .b32 param2;
	st.param.b32 	[param2], 70;
	.param .b64 param3;
	st.param.b64 	[param3], %rd144;
	.param .b64 param4;
	st.param.b64 	[param4], 1;
	call.uni 
	__assertfail, 
	(
	param0, 
	param1, 
	param2, 
	param3, 
	param4
	);
	} // callseq 23
$L__BB1_28:
	add.s64 	%rd50, %rd48, %rd16;
	ld.global.f32 	%f19, [%rd50];
	add.s64 	%rd51, %rd49, %rd17;
	ld.global.f32 	%f20, [%rd51];
	setp.eq.f32 	%p16, %f19, %f20;
	@%p16 bra 	$L__BB1_30;
	mov.u64 	%rd145, $str$1;
	cvta.global.u64 	%rd146, %rd145;
	mov.u64 	%rd147, $str$2;
	cvta.global.u64 	%rd148, %rd147;
	mov.u64 	%rd149, __unnamed_1;
	cvta.global.u64 	%rd150, %rd149;
	{ // callseq 24, 0
	.param .b64 param0;
	st.param.b64 	[param0], %rd146;
	.param .b64 param1;
	st.param.b64 	[param1], %rd148;
	.param .b32 param2;
	st.param.b32 	[param2], 70;
	.param .b64 param3;
	st.param.b64 	[param3], %rd150;
	.param .b64 param4;
	st.param.b64 	[param4], 1;
	call.uni 
	__assertfail, 
	(
	param0, 
	param1, 
	param2, 
	param3, 
	param4
	);
	} // callseq 24
$L__BB1_30:
	add.s64 	%rd52, %rd50, %rd16;
	ld.global.f32 	%f21, [%rd52];
	add.s64 	%rd53, %rd51, %rd17;
	ld.global.f32 	%f22, [%rd53];
	setp.eq.f32 	%p17, %f21, %f22;
	@%p17 bra 	$L__BB1_32;
	mov.u64 	%rd151, $str$1;
	cvta.global.u64 	%rd152, %rd151;
	mov.u64 	%rd153, $str$2;
	cvta.global.u64 	%rd154, %rd153;
	mov.u64 	%rd155, __unnamed_1;
	cvta.global.u64 	%rd156, %rd155;
	{ // callseq 25, 0
	.param .b64 param0;
	st.param.b64 	[param0], %rd152;
	.param .b64 param1;
	st.param.b64 	[param1], %rd154;
	.param .b32 param2;
	st.param.b32 	[param2], 70;
	.param .b64 param3;
	st.param.b64 	[param3], %rd156;
	.param .b64 param4;
	st.param.b64 	[param4], 1;
	call.uni 
	__assertfail, 
	(
	param0, 
	param1, 
	param2, 
	param3, 
	param4
	);
	} // callseq 25
$L__BB1_32:
	add.s64 	%rd157, %rd52, %rd16;
	ld.global.f32 	%f23, [%rd157];
	add.s64 	%rd158, %rd53, %rd17;
	ld.global.f32 	%f24, [%rd158];
	setp.eq.f32 	%p18, %f23, %f24;
	@%p18 bra 	$L__BB1_34;
	mov.u64 	%rd159, $str$1;
	cvta.global.u64 	%rd160, %rd159;
	mov.u64 	%rd161, $str$2;
	cvta.global.u64 	%rd162, %rd161;
	mov.u64 	%rd163, __unnamed_1;
	cvta.global.u64 	%rd164, %rd163;
	{ // callseq 26, 0
	.param .b64 param0;
	st.param.b64 	[param0], %rd160;
	.param .b64 param1;
	st.param.b64 	[param1], %rd162;
	.param .b32 param2;
	st.param.b32 	[param2], 70;
	.param .b64 param3;
	st.param.b64 	[param3], %rd164;
	.param .b64 param4;
	st.param.b64 	[param4], 1;
	call.uni 
	__assertfail, 
	(
	param0, 
	param1, 
	param2, 
	param3, 
	param4
	);
	} // callseq 26
$L__BB1_34:
	add.s64 	%rd202, %rd202, 4;
$L__BB1_35:
	setp.eq.s64 	%p19, %rd11, 0;
	@%p19 bra 	$L__BB1_45;
	setp.eq.s64 	%p20, %rd11, 1;
	@%p20 bra 	$L__BB1_42;
	mad.lo.s64 	%rd165, %rd202, %rd74, %rd25;
	mad.lo.s64 	%rd166, %rd202, %rd70, %rd26;
	shl.b64 	%rd167, %rd166, 2;
	add.s64 	%rd56, %rd2, %rd167;
	ld.global.f32 	%f25, [%rd56];
	shl.b64 	%rd168, %rd165, 2;
	add.s64 	%rd57, %rd1, %rd168;
	ld.global.f32 	%f26, [%rd57];
	setp.eq.f32 	%p21, %f25, %f26;
	@%p21 bra 	$L__BB1_39;
	mov.u64 	%rd169, $str$1;
	cvta.global.u64 	%rd170, %rd169;
	mov.u64 	%rd171, $str$2;
	cvta.global.u64 	%rd172, %rd171;
	mov.u64 	%rd173, __unnamed_1;
	cvta.global.u64 	%rd174, %rd173;
	{ // callseq 27, 0
	.param .b64 param0;
	st.param.b64 	[param0], %rd170;
	.param .b64 param1;
	st.param.b64 	[param1], %rd172;
	.param .b32 param2;
	st.param.b32 	[param2], 70;
	.param .b64 param3;
	st.param.b64 	[param3], %rd174;
	.param .b64 param4;
	st.param.b64 	[param4], 1;
	call.uni 
	__assertfail, 
	(
	param0, 
	param1, 
	param2, 
	param3, 
	param4
	);
	} // callseq 27
$L__BB1_39:
	add.s64 	%rd175, %rd56, %rd16;
	ld.global.f32 	%f27, [%rd175];
	add.s64 	%rd176, %rd57, %rd17;
	ld.global.f32 	%f28, [%rd176];
	setp.eq.f32 	%p22, %f27, %f28;
	@%p22 bra 	$L__BB1_41;
	mov.u64 	%rd177, $str$1;
	cvta.global.u64 	%rd178, %rd177;
	mov.u64 	%rd179, $str$2;
	cvta.global.u64 	%rd180, %rd179;
	mov.u64 	%rd181, __unnamed_1;
	cvta.global.u64 	%rd182, %rd181;
	{ // callseq 28, 0
	.param .b64 param0;
	st.param.b64 	[param0], %rd178;
	.param .b64 param1;
	st.param.b64 	[param1], %rd180;
	.param .b32 param2;
	st.param.b32 	[param2], 70;
	.param .b64 param3;
	st.param.b64 	[param3], %rd182;
	.param .b64 param4;
	st.param.b64 	[param4], 1;
	call.uni 
	__assertfail, 
	(
	param0, 
	param1, 
	param2, 
	param3, 
	param4
	);
	} // callseq 28
$L__BB1_41:
	add.s64 	%rd202, %rd202, 2;
$L__BB1_42:
	setp.eq.s64 	%p23, %rd13, 0;
	@%p23 bra 	$L__BB1_45;
	mad.lo.s64 	%rd183, %rd202, %rd74, %rd25;
	mad.lo.s64 	%rd184, %rd202, %rd70, %rd26;
	shl.b64 	%rd185, %rd184, 2;
	add.s64 	%rd186, %rd2, %rd185;
	ld.global.f32 	%f29, [%rd186];
	shl.b64 	%rd187, %rd183, 2;
	add.s64 	%rd188, %rd1, %rd187;
	ld.global.f32 	%f30, [%rd188];
	setp.eq.f32 	%p24, %f29, %f30;
	@%p24 bra 	$L__BB1_45;
	mov.u64 	%rd189, $str$1;
	cvta.global.u64 	%rd190, %rd189;
	mov.u64 	%rd191, $str$2;
	cvta.global.u64 	%rd192, %rd191;
	mov.u64 	%rd193, __unnamed_1;
	cvta.global.u64 	%rd194, %rd193;
	{ // callseq 29, 0
	.param .b64 param0;
	st.param.b64 	[param0], %rd190;
	.param .b64 param1;
	st.param.b64 	[param1], %rd192;
	.param .b32 param2;
	st.param.b32 	[param2], 70;
	.param .b64 param3;
	st.param.b64 	[param3], %rd194;
	.param .b64 param4;
	st.param.b64 	[param4], 1;
	call.uni 
	__assertfail, 
	(
	param0, 
	param1, 
	param2, 
	param3, 
	param4
	);
	} // callseq 29
$L__BB1_45:
	add.s64 	%rd197, %rd197, 1;
	setp.ne.s64 	%p25, %rd197, %rd65;
	@%p25 bra 	$L__BB1_5;
	add.s64 	%rd196, %rd196, 1;
	setp.ne.s64 	%p26, %rd196, %rd64;
	@%p26 bra 	$L__BB1_4;
	add.s64 	%rd195, %rd195, 1;
	setp.ne.s64 	%p27, %rd195, %rd63;
	@%p27 bra 	$L__BB1_3;
$L__BB1_48:
	ret;

}
	// .globl	_Z10initializelPf
.visible .entry _Z10initializelPf(
	.param .u64 _Z10initializelPf_param_0,
	.param .u64 .ptr .align 1 _Z10initializelPf_param_1
)
{
	.reg .pred 	%p<17>;
	.reg .b32 	%r<334>;
	.reg .b32 	%f<39>;
	.reg .b64 	%rd<7>;

	ld.param.u64 	%rd6, [_Z10initializelPf_param_0];
	ld.param.u64 	%rd4, [_Z10initializelPf_param_1];
	setp.lt.s64 	%p1, %rd6, 1;
	@%p1 bra 	$L__BB2_18;
	mov.b32 	%r322, 0;
	mov.b32 	%r61, -766435501;
	mul.hi.u32 	%r62, %r61, %r322;
	mov.b32 	%r63, -845247145;
	mul.hi.u32 	%r64, %r63, %r322;
	mul.hi.u32 	%r65, %r63, %r62;
	xor.b32  	%r66, %r65, -1640531527;
	mul.hi.u32 	%r67, %r61, %r64;
	xor.b32  	%r68, %r67, -1150833019;
	mul.hi.u32 	%r69, %r63, %r68;
	mul.lo.s32 	%r70, %r62, -845247145;
	xor.b32  	%r71, %r70, %r69;
	xor.b32  	%r72, %r71, 1013904242;
	mul.hi.u32 	%r73, %r61, %r66;
	mul.lo.s32 	%r74, %r64, -766435501;
	xor.b32  	%r75, %r74, %r73;
	xor.b32  	%r76, %r75, 1993301258;
	mul.hi.u32 	%r77, %r63, %r76;
	mul.lo.s32 	%r78, %r68, -845247145;
	xor.b32  	%r79, %r78, %r77;
	xor.b32  	%r80, %r79, -626627285;
	mul.hi.u32 	%r81, %r61, %r72;
	mul.lo.s32 	%r82, %r66, -766435501;
	xor.b32  	%r83, %r82, %r81;
	xor.b32  	%r84, %r83, 842468239;
	mul.hi.u32 	%r85, %r63, %r84;
	mul.lo.s32 	%r86, %r76, -845247145;
	xor.b32  	%r87, %r86, %r85;
	xor.b32  	%r88, %r87, 2027808484;
	mul.hi.u32 	%r89, %r61, %r80;
	mul.lo.s32 	%r90, %r72, -766435501;
	xor.b32  	%r91, %r90, %r89;
	xor.b32  	%r92, %r91, -308364780;
	mul.hi.u32 	%r93, %r63, %r92;
	mul.lo.s32 	%r94, %r84, -845247145;
	xor.b32  	%r95, %r94, %r93;
	xor.b32  	%r96, %r95, 387276957;
	mul.hi.u32 	%r97, %r61, %r88;
	mul.lo.s32 	%r98, %r80, -766435501;
	xor.b32  	%r99, %r98, %r97;
	xor.b32  	%r100, %r99, -1459197799;
	mul.hi.u32 	%r101, %r63, %r100;
	mul.lo.s32 	%r102, %r92, -845247145;
	xor.b32  	%r103, %r102, %r101;
	xor.b32  	%r104, %r103, -1253254570;
	mul.hi.u32 	%r105, %r61, %r96;
	mul.lo.s32 	%r106, %r88, -766435501;
	xor.b32  	%r107, %r106, %r105;
	xor.b32  	%r108, %r107, 1684936478;
	mul.hi.u32 	%r109, %r63, %r108;
	mul.lo.s32 	%r110, %r100, -845247145;
	xor.b32  	%r111, %r110, %r109;
	xor.b32  	%r112, %r111, 1401181199;
	mul.hi.u32 	%r113, %r61, %r104;
	mul.lo.s32 	%r114, %r96, -766435501;
	xor.b32  	%r115, %r114, %r113;
	xor.b32  	%r116, %r115, 534103459;
	mul.hi.u32 	%r117, %r63, %r116;
	mul.lo.s32 	%r118, %r108, -845247145;
	xor.b32  	%r119, %r118, %r117;
	xor.b32  	%r120, %r119, -239350328;
	mul.hi.u32 	%r121, %r61, %r112;
	mul.lo.s32 	%r122, %r104, -766435501;
	xor.b32  	%r123, %r122, %r121;
	xor.b32  	%r124, %r123, -616729560;
	mul.hi.u32 	%r125, %r61, %r120;
	mul.lo.s32 	%r126, %r112, -766435501;
	xor.b32  	%r127, %r126, %r125;
	xor.b32  	%r316, %r127, -1767562579;
	mul.hi.u32 	%r128, %r63, %r124;
	mul.lo.s32 	%r129, %r116, -845247145;
	xor.b32  	%r130, %r129, %r128;
	xor.b32  	%r318, %r130, -1879881855;
	mul.lo.s32 	%r317, %r124, -845247145;
	mul.lo.s32 	%r315, %r120, -766435501;
	mov.f32 	%f37, 0f00000000;
	mov.u32 	%r321, %r322;
	mov.u32 	%r320, %r322;
	mov.u32 	%r319, %r322;
	mov.u32 	%r304, %r322;
	mov.u32 	%r305, %r322;
$L__BB2_2:
	setp.eq.s32 	%p2, %r304, 1;
	mov.b32 	%r304, 0;
	mov.f32 	%f38, %f37;
	@%p2 bra 	$L__BB2_16;
	mov.b32 	%r314, 3;
	setp.eq.s32 	%p3, %r305, 1;
	mov.u32 	%r312, %r316;
	mov.u32 	%r313, %r317;
	@%p3 bra 	$L__BB2_15;
	setp.eq.s32 	%p4, %r305, 2;
	@%p4 bra 	$L__BB2_11;
	setp.ne.s32 	%p5, %r305, 3;
	@%p5 bra 	$L__BB2_10;
	add.s32 	%r322, %r322, 1;
	setp.ne.s32 	%p6, %r322, 0;
	@%p6 bra 	$L__BB2_9;
	add.s32 	%r321, %r321, 1;
	setp.ne.s32 	%p7, %r321, 0;
	@%p7 bra 	$L__BB2_9;
	add.s32 	%r320, %r320, 1;
	setp.eq.s32 	%p8, %r320, 0;
	selp.u32 	%r134, 1, 0, %p8;
	add.s32 	%r319, %r319, %r134;
	mov.b32 	%r321, 0;
$L__BB2_9:
	mov.b32 	%r136, -766435501;
	mul.hi.u32 	%r137, %r136, %r322;
	mul.lo.s32 	%r138, %r322, -766435501;
	mov.b32 	%r139, -845247145;
	mul.hi.u32 	%r140, %r139, %r320;
	mul.lo.s32 	%r141, %r320, -845247145;
	xor.b32  	%r142, %r140, %r321;
	xor.b32  	%r143, %r319, %r137;
	mul.hi.u32 	%r144, %r136, %r142;
	mul.lo.s32 	%r145, %r142, -766435501;
	mul.hi.u32 	%r146, %r139, %r143;
	mul.lo.s32 	%r147, %r143, -845247145;
	xor.b32  	%r148, %r141, %r146;
	xor.b32  	%r149, %r148, -1640531527;
	xor.b32  	%r150, %r138, %r144;
	xor.b32  	%r151, %r150, -1150833019;
	mul.hi.u32 	%r152, %r136, %r149;
	mul.lo.s32 	%r153, %r149, -766435501;
	mul.hi.u32 	%r154, %r139, %r151;
	mul.lo.s32 	%r155, %r151, -845247145;
	xor.b32  	%r156, %r147, %r154;
	xor.b32  	%r157, %r156, 1013904242;
	xor.b32  	%r158, %r145, %r152;
	xor.b32  	%r159, %r158, 1993301258;
	mul.hi.u32 	%r160, %r136, %r157;
	mul.lo.s32 	%r161, %r157, -766435501;
	mul.hi.u32 	%r162, %r139, %r159;
	mul.lo.s32 	%r163, %r159, -845247145;
	xor.b32  	%r164, %r155, %r162;
	xor.b32  	%r165, %r164, -626627285;
	xor.b32  	%r166, %r153, %r160;
	xor.b32  	%r167, %r166, 842468239;
	mul.hi.u32 	%r168, %r136, %r165;
	mul.lo.s32 	%r169, %r165, -766435501;
	mul.hi.u32 	%r170, %r139, %r167;
	mul.lo.s32 	%r171, %r167, -845247145;
	xor.b32  	%r172, %r163, %r170;
	xor.b32  	%r173, %r172, 2027808484;
	xor.b32  	%r174, %r161, %r168;
	xor.b32  	%r175, %r174, -308364780;
	mul.hi.u32 	%r176, %r136, %r173;
	mul.lo.s32 	%r177, %r173, -766435501;
	mul.hi.u32 	%r178, %r139, %r175;
	mul.lo.s32 	%r179, %r175, -845247145;
	xor.b32  	%r180, %r171, %r178;
	xor.b32  	%r181, %r180, 387276957;
	xor.b32  	%r182, %r169, %r176;
	xor.b32  	%r183, %r182, -1459197799;
	mul.hi.u32 	%r184, %r136, %r181;
	mul.lo.s32 	%r185, %r181, -766435501;
	mul.hi.u32 	%r186, %r139, %r183;
	mul.lo.s32 	%r187, %r183, -845247145;
	xor.b32  	%r188, %r179, %r186;
	xor.b32  	%r189, %r188, -1253254570;
	xor.b32  	%r190, %r177, %r184;
	xor.b32  	%r191, %r190, 1684936478;
	mul.hi.u32 	%r192, %r136, %r189;
	mul.lo.s32 	%r193, %r189, -766435501;
	mul.hi.u32 	%r194, %r139, %r191;
	mul.lo.s32 	%r195, %r191, -845247145;
	xor.b32  	%r196, %r187, %r194;
	xor.b32  	%r197, %r196, 1401181199;
	xor.b32  	%r198, %r185, %r192;
	xor.b32  	%r199, %r198, 534103459;
	mul.hi.u32 	%r200, %r136, %r197;
	mul.lo.s32 	%r201, %r197, -766435501;
	mul.hi.u32 	%r202, %r139, %r199;
	mul.lo.s32 	%r203, %r199, -845247145;
	xor.b32  	%r204, %r195, %r202;
	xor.b32  	%r205, %r204, -239350328;
	xor.b32  	%r206, %r193, %r200;
	xor.b32  	%r207, %r206, -616729560;
	mul.hi.u32 	%r208, %r136, %r205;
	mul.lo.s32 	%r22, %r205, -766435501;
	mul.hi.u32 	%r209, %r139, %r207;
	mul.lo.s32 	%r317, %r207, -845247145;
	xor.b32  	%r210, %r203, %r209;
	xor.b32  	%r312, %r210, -1879881855;
	xor.b32  	%r211, %r201, %r208;
	xor.b32  	%r316, %r211, -1767562579;
	mov.b32 	%r314, 1;
	mov.u32 	%r313, %r315;
	mov.u32 	%r315, %r22;
	mov.u32 	%r318, %r312;
	bra.uni 	$L__BB2_15;
$L__BB2_10:
	add.s32 	%r314, %r305, 2;
	setp.eq.s32 	%p12, %r305, 0;
	selp.b32 	%r312, %r317, %r318, %p12;
	mov.u32 	%r313, %r318;
	bra.uni 	$L__BB2_15;
$L__BB2_11:
	add.s32 	%r322, %r322, 1;
	setp.ne.s32 	%p9, %r322, 0;
	@%p9 bra 	$L__BB2_14;
	add.s32 	%r321, %r321, 1;
	setp.ne.s32 	%p10, %r321, 0;
	@%p10 bra 	$L__BB2_14;
	add.s32 	%r320, %r320, 1;
	setp.eq.s32 	%p11, %r320, 0;
	selp.u32 	%r213, 1, 0, %p11;
	add.s32 	%r319, %r319, %r213;
	mov.b32 	%r321, 0;
$L__BB2_14:
	mov.b32 	%r215, -766435501;
	mul.hi.u32 	%r216, %r215, %r322;
	mul.lo.s32 	%r217, %r322, -766435501;
	mov.b32 	%r218, -845247145;
	mul.hi.u32 	%r219, %r218, %r320;
	mul.lo.s32 	%r220, %r320, -845247145;
	xor.b32  	%r221, %r219, %r321;
	xor.b32  	%r222, %r319, %r216;
	mul.hi.u32 	%r223, %r215, %r221;
	mul.lo.s32 	%r224, %r221, -766435501;
	mul.hi.u32 	%r225, %r218, %r222;
	mul.lo.s32 	%r226, %r222, -845247145;
	xor.b32  	%r227, %r220, %r225;
	xor.b32  	%r228, %r227, -1640531527;
	xor.b32  	%r229, %r217, %r223;
	xor.b32  	%r230, %r229, -1150833019;
	mul.hi.u32 	%r231, %r215, %r228;
	mul.lo.s32 	%r232, %r228, -766435501;
	mul.hi.u32 	%r233, %r218, %r230;
	mul.lo.s32 	%r234, %r230, -845247145;
	xor.b32  	%r235, %r226, %r233;
	xor.b32  	%r236, %r235, 1013904242;
	xor.b32  	%r237, %r224, %r231;
	xor.b32  	%r238, %r237, 1993301258;
	mul.hi.u32 	%r239, %r215, %r236;
	mul.lo.s32 	%r240, %r236, -766435501;
	mul.hi.u32 	%r241, %r218, %r238;
	mul.lo.s32 	%r242, %r238, -845247145;
	xor.b32  	%r243, %r234, %r241;
	xor.b32  	%r244, %r243, -626627285;
	xor.b32  	%r245, %r232, %r239;
	xor.b32  	%r246, %r245, 842468239;
	mul.hi.u32 	%r247, %r215, %r244;
	mul.lo.s32 	%r248, %r244, -766435501;
	mul.hi.u32 	%r249, %r218, %r246;
	mul.lo.s32 	%r250, %r246, -845247145;
	xor.b32  	%r251, %r242, %r249;
	xor.b32  	%r252, %r251, 2027808484;
	xor.b32  	%r253, %r240, %r247;
	xor.b32  	%r254, %r253, -308364780;
	mul.hi.u32 	%r255, %r215, %r252;
	mul.lo.s32 	%r256, %r252, -766435501;
	mul.hi.u32 	%r257, %r218, %r254;
	mul.lo.s32 	%r258, %r254, -845247145;
	xor.b32  	%r259, %r250, %r257;
	xor.b32  	%r260, %r259, 387276957;
	xor.b32  	%r261, %r248, %r255;
	xor.b32  	%r262, %r261, -1459197799;
	mul.hi.u32 	%r263, %r215, %r260;
	mul.lo.s32 	%r264, %r260, -766435501;
	mul.hi.u32 	%r265, %r218, %r262;
	mul.lo.s32 	%r266, %r262, -845247145;
	xor.b32  	%r267, %r258, %r265;
	xor.b32  	%r268, %r267, -1253254570;
	xor.b32  	%r269, %r256, %r263;
	xor.b32  	%r270, %r269, 1684936478;
	mul.hi.u32 	%r271, %r215, %r268;
	mul.lo.s32 	%r272, %r268, -766435501;
	mul.hi.u32 	%r273, %r218, %r270;
	mul.lo.s32 	%r274, %r270, -845247145;
	xor.b32  	%r275, %r266, %r273;
	xor.b32  	%r276, %r275, 1401181199;
	xor.b32  	%r277, %r264, %r271;
	xor.b32  	%r278, %r277, 534103459;
	mul.hi.u32 	%r279, %r215, %r276;
	mul.lo.s32 	%r280, %r276, -766435501;
	mul.hi.u32 	%r281, %r218, %r278;
	mul.lo.s32 	%r282, %r278, -845247145;
	xor.b32  	%r283, %r274, %r281;
	xor.b32  	%r284, %r283, -239350328;
	xor.b32  	%r285, %r272, %r279;
	xor.b32  	%r286, %r285, -616729560;
	mul.hi.u32 	%r287, %r215, %r284;
	mul.lo.s32 	%r35, %r284, -766435501;
	mul.hi.u32 	%r288, %r218, %r286;
	mul.lo.s32 	%r317, %r286, -845247145;
	xor.b32  	%r289, %r282, %r288;
	xor.b32  	%r318, %r289, -1879881855;
	xor.b32  	%r290, %r280, %r287;
	xor.b32  	%r38, %r290, -1767562579;
	mov.b32 	%r314, 0;
	mov.u32 	%r312, %r315;
	mov.u32 	%r313, %r316;
	mov.u32 	%r315, %r35;
	mov.u32 	%r316, %r38;
$L__BB2_15:
	cvt.rn.f32.u32 	%f7, %r313;
	fma.rn.f32 	%f8, %f7, 0f2F800000, 0f2F000000;
	cvt.rn.f32.u32 	%f9, %r312;
	fma.rn.f32 	%f10, %f9, 0f30C90FDB, 0f30490FDB;
	setp.lt.f32 	%p13, %f8, 0f00800000;
	mul.f32 	%f11, %f8, 0f4B000000;
	selp.f32 	%f12, %f11, %f8, %p13;
	selp.f32 	%f13, 0fC1B80000, 0f00000000, %p13;
	mov.b32 	%r292, %f12;
	add.s32 	%r293, %r292, -1059760811;
	and.b32  	%r294, %r293, -8388608;
	sub.s32 	%r295, %r292, %r294;
	mov.b32 	%f14, %r295;
	cvt.rn.f32.s32 	%f15, %r294;
	fma.rn.f32 	%f16, %f15, 0f34000000, %f13;
	add.f32 	%f17, %f14, 0fBF800000;
	fma.rn.f32 	%f18, %f17, 0fBE055027, 0f3E1039F6;
	fma.rn.f32 	%f19, %f18, %f17, 0fBDF8CDCC;
	fma.rn.f32 	%f20, %f19, %f17, 0f3E0F2955;
	fma.rn.f32 	%f21, %f20, %f17, 0fBE2AD8B9;
	fma.rn.f32 	%f22, %f21, %f17, 0f3E4CED0B;
	fma.rn.f32 	%f23, %f22, %f17, 0fBE7FFF22;
	fma.rn.f32 	%f24, %f23, %f17, 0f3EAAAA78;
	fma.rn.f32 	%f25, %f24, %f17, 0fBF000000;
	mul.f32 	%f26, %f17, %f25;
	fma.rn.f32 	%f27, %f26, %f17, %f17;
	fma.rn.f32 	%f28, %f16, 0f3F317218, %f27;
	setp.gt.u32 	%p14, %r292, 2139095039;
	fma.rn.f32 	%f29, %f12, 0f7F800000, 0f7F800000;
	selp.f32 	%f30, %f29, %f28, %p14;
	setp.eq.f32 	%p15, %f12, 0f00000000;
	mul.f32 	%f31, %f30, 0fC0000000;
	selp.f32 	%f32, 0f7F800000, %f31, %p15;
	sqrt.rn.f32 	%f33, %f32;
	sin.approx.f32 	%f34, %f10;
	cos.approx.f32 	%f35, %f10;
	mul.f32 	%f38, %f33, %f34;
	mul.f32 	%f37, %f33, %f35;
	mov.b32 	%r304, 1;
	mov.u32 	%r305, %r314;
$L__BB2_16:
	add.s64 	%rd6, %rd6, -1;
	setp.ne.s64 	%p16, %rd6, 0;
	@%p16 bra 	$L__BB2_2;
	cvta.to.global.u64 	%rd5, %rd4;
	st.global.f32 	[%rd5], %f38;
$L__BB2_18:
	ret;

}
	// .globl	_Z4readlPf
.visible .entry _Z4readlPf(
	.param .u64 _Z4readlPf_param_0,
	.param .u64 .ptr .align 1 _Z4readlPf_param_1
)
{
	.local .align 8 .b8 	__local_depot3[8];
	.reg .b64 	%SP;
	.reg .b64 	%SPL;
	.reg .pred 	%p<10>;
	.reg .b32 	%r<59>;
	.reg .b32 	%f<30>;
	.reg .b64 	%rd<28>;
	.reg .b64 	%fd<30>;

	mov.u64 	%SPL, __local_depot3;
	cvta.local.u64 	%SP, %SPL;
	ld.param.u64 	%rd11, [_Z4readlPf_param_0];
	ld.param.u64 	%rd12, [_Z4readlPf_param_1];
	cvta.to.global.u64 	%rd1, %rd12;
	add.u64 	%rd13, %SP, 0;
	add.u64 	%rd2, %SPL, 0;
	setp.lt.s64 	%p1, %rd11, 1;
	@%p1 bra 	$L__BB3_13;
	and.b64  	%rd3, %rd11, 15;
	setp.lt.u64 	%p2, %rd11, 16;
	@%p2 bra 	$L__BB3_4;
	and.b64  	%rd26, %rd11, 9223372036854775792;
	mov.u64 	%rd14, $str$3;
$L__BB3_3:
	.pragma "nounroll";
	ld.global.f32 	%f1, [%rd1];
	cvt.f64.f32 	%fd1, %f1;
	st.local.f64 	[%rd2], %fd1;
	cvta.global.u64 	%rd15, %rd14;
	{ // callseq 30, 0
	.param .b64 param0;
	st.param.b64 	[param0], %rd15;
	.param .b64 param1;
	st.param.b64 	[param1], %rd13;
	.param .b32 retval0;
	call.uni (retval0), 
	vprintf, 
	(
	param0, 
	param1
	);
	ld.param.b32 	%r1, [retval0];
	} // callseq 30
	ld.global.f32 	%f2, [%rd1];
	cvt.f64.f32 	%fd2, %f2;
	st.local.f64 	[%rd2], %fd2;
	{ // callseq 31, 0
	.param .b64 param0;
	st.param.b64 	[param0], %rd15;
	.param .b64 param1;
	st.param.b64 	[param1], %rd13;
	.param .b32 retval0;
	call.uni (retval0), 
	vprintf, 
	(
	param0, 
	param1
	);
	ld.param.b32 	%r3, [retval0];
	} // callseq 31
	ld.global.f32 	%f3, [%rd1];
	cvt.f64.f32 	%fd3, %f3;
	st.local.f64 	[%rd2], %fd3;
	{ // callseq 32, 0
	.param .b64 param0;
	st.param.b64 	[param0], %rd15;
	.param .b64 param1;
	st.param.b64 	[param1], %rd13;
	.param .b32 retval0;
	call.uni (retval0), 
	vprintf, 
	(
	param0, 
	param1
	);
	ld.param.b32 	%r5, [retval0];
	} // callseq 32
	ld.global.f32 	%f4, [%rd1];
	cvt.f64.f32 	%fd4, %f4;
	st.local.f64 	[%rd2], %fd4;
	{ // callseq 33, 0
	.param .b64 param0;
	st.param.b64 	[param0], %rd15;
	.param .b64 param1;
	st.param.b64 	[param1], %rd13;
	.param .b32 retval0;
	call.uni (retval0), 
	vprintf, 
	(
	param0, 
	param1
	);
	ld.param.b32 	%r7, [retval0];
	} // callseq 33
	ld.global.f32 	%f5, [%rd1];
	cvt.f64.f32 	%fd5, %f5;
	st.local.f64 	[%rd2], %fd5;
	{ // callseq 34, 0
	.param .b64 param0;
	st.param.b64 	[param0], %rd15;
	.param .b64 param1;
	st.param.b64 	[param1], %rd13;
	.param .b32 retval0;
	call.uni (retval0), 
	vprintf, 
	(
	param0, 
	param1
	);
	ld.param.b32 	%r9, [retval0];
	} // callseq 34
	ld.global.f32 	%f6, [%rd1];
	cvt.f64.f32 	%fd6, %f6;
	st.local.f64 	[%rd2], %fd6;
	{ // callseq 35, 0
	.param .b64 param0;
	st.param.b64 	[param0], %rd15;
	.param .b64 param1;
	st.param.b64 	[param1], %rd13;
	.param .b32 retval0;
	call.uni (retval0), 
	vprintf, 
	(
	param0, 
	param1
	);
	ld.param.b32 	%r11, [retval0];
	} // callseq 35
	ld.global.f32 	%f7, [%rd1];
	cvt.f64.f32 	%fd7, %f7;
	st.local.f64 	[%rd2], %fd7;
	{ // callseq 36, 0
	.param .b64 param0;
	st.param.b64 	[param0], %rd15;
	.param .b64 param1;
	st.param.b64 	[param1], %rd13;
	.param .b32 retval0;
	call.uni (retval0), 
	vprintf, 
	(
	param0, 
	param1
	);
	ld.param.b32 	%r13, [retval0];
	} // callseq 36
	ld.global.f32 	%f8, [%rd1];
	cvt.f64.f32 	%fd8, %f8;
	st.local.f64 	[%rd2], %fd8;
	{ // callseq 37, 0
	.param .b64 param0;
	st.param.b64 	[param0], %rd15;
	.param .b64 param1;
	st.param.b64 	[param1], %rd13;
	.param .b32 retval0;
	call.uni (retval0), 
	vprintf, 
	(
	param0, 
	param1
	);
	ld.param.b32 	%r15, [retval0];
	} // callseq 37
	ld.global.f32 	%f9, [%rd1];
	cvt.f64.f32 	%fd9, %f9;
	st.local.f64 	[%rd2], %fd9;
	{ // callseq 38, 0
	.param .b64 param0;
	st.param.b64 	[param0], %rd15;
	.param .b64 param1;
	st.param.b64 	[param1], %rd13;
	.param .b32 retval0;
	call.uni (retval0), 
	vprintf, 
	(
	param0, 
	param1
	);
	ld.param.b32 	%r17, [retval0];
	} // callseq 38
	ld.global.f32 	%f10, [%rd1];
	cvt.f64.f32 	%fd10, %f10;
	st.local.f64 	[%rd2], %fd10;
	{ // callseq 39, 0
	.param .b64 param0;
	st.param.b64 	[param0], %rd15;
	.param .b64 param1;
	st.param.b64 	[param1], %rd13;
	.param .b32 retval0;
	call.uni (retval0), 
	vprintf, 
	(
	param0, 
	param1
	);
	ld.param.b32 	%r19, [retval0];
	} // callseq 39
	ld.global.f32 	%f11, [%rd1];
	cvt.f64.f32 	%fd11, %f11;
	st.local.f64 	[%rd2], %fd11;
	{ // callseq 40, 0
	.param .b64 param0;
	st.param.b64 	[param0], %rd15;
	.param .b64 param1;
	st.param.b64 	[param1], %rd13;
	.param .b32 retval0;
	call.uni (retval0), 
	vprintf, 
	(
	param0, 
	param1
	);
	ld.param.b32 	%r21, [retval0];
	} // callseq 40
	ld.global.f32 	%f12, [%rd1];
	cvt.f64.f32 	%fd12, %f12;
	st.local.f64 	[%rd2], %fd12;
	{ // callseq 41, 0
	.param .b64 param0;
	st.param.b64 	[param0], %rd15;
	.param .b64 param1;
	st.param.b64 	[param1], %rd13;
	.param .b32 retval0;
	call.uni (retval0), 
	vprintf, 
	(
	param0, 
	param1
	);
	ld.param.b32 	%r23, [retval0];
	} // callseq 41
	ld.global.f32 	%f13, [%rd1];
	cvt.f64.f32 	%fd13, %f13;
	st.local.f64 	[%rd2], %fd13;
	{ // callseq 42, 0
	.param .b64 param0;
	st.param.b64 	[param0], %rd15;
	.param .b64 param1;
	st.param.b64 	[param1], %rd13;
	.param .b32 retval0;
	call.uni (retval0), 
	vprintf, 
	(
	param0, 
	param1
	);
	ld.param.b32 	%r25, [retval0];
	} // callseq 42
	ld.global.f32 	%f14, [%rd1];
	cvt.f64.f32 	%fd14, %f14;
	st.local.f64 	[%rd2], %fd14;
	{ // callseq 43, 0
	.param .b64 param0;
	st.param.b64 	[param0], %rd15;
	.param .b64 param1;
	st.param.b64 	[param1], %rd13;
	.param .b32 retval0;
	call.uni (retval0), 
	vprintf, 
	(
	param0, 
	param1
	);
	ld.param.b32 	%r27, [retval0];
	} // callseq 43
	ld.global.f32 	%f15, [%rd1];
	cvt.f64.f32 	%fd15, %f15;
	st.local.f64 	[%rd2], %fd15;
	{ // callseq 44, 0
	.param .b64 param0;
	st.param.b64 	[param0], %rd15;
	.param .b64 param1;
	st.param.b64 	[param1], %rd13;
	.param .b32 retval0;
	call.uni (retval0), 
	vprintf, 
	(
	param0, 
	param1
	);
	ld.param.b32 	%r29, [retval0];
	} // callseq 44
	ld.global.f32 	%f16, [%rd1];
	cvt.f64.f32 	%fd16, %f16;
	st.local.f64 	[%rd2], %fd16;
	{ // callseq 45, 0
	.param .b64 param0;
	st.param.b64 	[param0], %rd15;
	.param .b64 param1;
	st.param.b64 	[param1], %rd13;
	.param .b32 retval0;
	call.uni (retval0), 
	vprintf, 
	(
	param0, 
	param1
	);
	ld.param.b32 	%r31, [retval0];
	} // callseq 45
	add.s64 	%rd26, %rd26, -16;
	setp.ne.s64 	%p3, %rd26, 0;
	@%p3 bra 	$L__BB3_3;
$L__BB3_4:
	setp.eq.s64 	%p4, %rd3, 0;
	@%p4 bra 	$L__BB3_13;
	and.b64  	%rd7, %rd11, 7;
	setp.lt.u64 	%p5, %rd3, 8;
	@%p5 bra 	$L__BB3_7;
	ld.global.f32 	%f17, [%rd1];
	cvt.f64.f32 	%fd17, %f17;
	st.local.f64 	[%rd2], %fd17;
	mov.u64 	%rd17, $str$3;
	cvta.global.u64 	%rd18, %rd17;
	add.u64 	%rd19, %SP, 0;
	{ // callseq 46, 0
	.param .b64 param0;
	st.param.b64 	[param0], %rd18;
	.param .b64 param1;
	st.param.b64 	[param1], %rd19;
	.param .b32 retval0;
	call.uni (retval0), 
	vprintf, 
	(
	param0, 
	param1
	);
	ld.param.b32 	%r33, [retval0];
	} // callseq 46
	ld.global.f32 	%f18, [%rd1];
	cvt.f64.f32 	%fd18, %f18;
	st.local.f64 	[%rd2], %fd18;
	{ // callseq 47, 0
	.param .b64 param0;
	st.param.b64 	[param0], %rd18;
	.param .b64 param1;
	st.param.b64 	[param1], %rd19;
	.param .b32 retval0;
	call.uni (retval0), 
	vprintf, 
	(
	param0, 
	param1
	);
	ld.param.b32 	%r35, [retval0];
	} // callseq 47
	ld.global.f32 	%f19, [%rd1];
	cvt.f64.f32 	%fd19, %f19;
	st.local.f64 	[%rd2], %fd19;
	{ // callseq 48, 0
	.param .b64 param0;
	st.param.b64 	[param0], %rd18;
	.param .b64 param1;
	st.param.b64 	[param1], %rd19;
	.param .b32 retval0;
	call.uni (retval0), 
	vprintf, 
	(
	param0, 
	param1
	);
	ld.param.b32 	%r37, [retval0];
	} // callseq 48
	ld.global.f32 	%f20, [%rd1];
	cvt.f64.f32 	%fd20, %f20;
	st.local.f64 	[%rd2], %fd20;
	{ // callseq 49, 0
	.param .b64 param0;
	st.param.b64 	[param0], %rd18;
	.param .b64 param1;
	st.param.b64 	[param1], %rd19;
	.param .b32 retval0;
	call.uni (retval0), 
	vprintf, 
	(
	param0, 
	param1
	);
	ld.param.b32 	%r39, [retval0];
	} // callseq 49
	ld.global.f32 	%f21, [%rd1];
	cvt.f64.f32 	%fd21, %f21;
	st.local.f64 	[%rd2], %fd21;
	{ // callseq 50, 0
	.param .b64 param0;
	st.param.b64 	[param0], %rd18;
	.param .b64 param1;
	st.param.b64 	[param1], %rd19;
	.param .b32 retval0;
	call.uni (retval0), 
	vprintf, 
	(
	param0, 
	param1
	);
	ld.param.b32 	%r41, [retval0];
	} // callseq 50
	ld.global.f32 	%f22, [%rd1];
	cvt.f64.f32 	%fd22, %f22;
	st.local.f64 	[%rd2], %fd22;
	{ // callseq 51, 0
	.param .b64 param0;
	st.param.b64 	[param0], %rd18;
	.param .b64 param1;
	st.param.b64 	[param1], %rd19;
	.param .b32 retval0;
	call.uni (retval0), 
	vprintf, 
	(
	param0, 
	param1
	);
	ld.param.b32 	%r43, [retval0];
	} // callseq 51
	ld.global.f32 	%f23, [%rd1];
	cvt.f64.f32 	%fd23, %f23;
	st.local.f64 	[%rd2], %fd23;
	{ // callseq 52, 0
	.param .b64 param0;
	st.param.b64 	[param0], %rd18;
	.param .b64 param1;
	st.param.b64 	[param1], %rd19;
	.param .b32 retval0;
	call.uni (retval0), 
	vprintf, 
	(
	param0, 
	param1
	);
	ld.param.b32 	%r45, [retval0];
	} // callseq 52
	ld.global.f32 	%f24, [%rd1];
	cvt.f64.f32 	%fd24, %f24;
	st.local.f64 	[%rd2], %fd24;
	{ // callseq 53, 0
	.param .b64 param0;
	st.param.b64 	[param0], %rd18;
	.param .b64 param1;
	st.param.b64 	[param1], %rd19;
	.param .b32 retval0;
	call.uni (retval0), 
	vprintf, 
	(
	param0, 
	param1
	);
	ld.param.b32 	%r47, [retval0];
	} // callseq 53
$L__BB3_7:
	setp.eq.s64 	%p6, %rd7, 0;
	@%p6 bra 	$L__BB3_13;
	and.b64  	%rd27, %rd11, 3;
	setp.lt.u64 	%p7, %rd7, 4;
	@%p7 bra 	$L__BB3_10;
	ld.global.f32 	%f25, [%rd1];
	cvt.f64.f32 	%fd25, %f25;
	st.local.f64 	[%rd2], %fd25;
	mov.u64 	%rd20, $str$3;
	cvta.global.u64 	%rd21, %rd20;
	add.u64 	%rd22, %SP, 0;
	{ // callseq 54, 0
	.param .b64 param0;
	st.param.b64 	[param0], %rd21;
	.param .b64 param1;
	st.param.b64 	[param1], %rd22;
	.param .b32 retval0;
	call.uni (retval0), 
	vprintf, 
	(
	param0, 
	param1
	);
	ld.param.b32 	%r49, [retval0];
	} // callseq 54
	ld.global.f32 	%f26, [%rd1];
	cvt.f64.f32 	%fd26, %f26;
	st.local.f64 	[%rd2], %fd26;
	{ // callseq 55, 0
	.param .b64 param0;
	st.param.b64 	[param0], %rd21;
	.param .b64 param1;
	st.param.b64 	[param1], %rd22;
	.param .b32 retval0;
	call.uni (retval0), 
	vprintf, 
	(
	param0, 
	param1
	);
	ld.param.b32 	%r51, [retval0];
	} // callseq 55
	ld.global.f32 	%f27, [%rd1];
	cvt.f64.f32 	%fd27, %f27;
	st.local.f64 	[%rd2], %fd27;
	{ // callseq 56, 0
	.param .b64 param0;
	st.param.b64 	[param0], %rd21;
	.param .b64 param1;
	st.param.b64 	[param1], %rd22;
	.param .b32 retval0;
	call.uni (retval0), 
	vprintf, 
	(
	param0, 
	param1
	);
	ld.param.b32 	%r53, [retval0];
	} // callseq 56
	ld.global.f32 	%f28, [%rd1];
	cvt.f64.f32 	%fd28, %f28;
	st.local.f64 	[%rd2], %fd28;
	{ // callseq 57, 0
	.param .b64 param0;
	st.param.b64 	[param0], %rd21;
	.param .b64 param1;
	st.param.b64 	[param1], %rd22;
	.param .b32 retval0;
	call.uni (retval0), 
	vprintf, 
	(
	param0, 
	param1
	);
	ld.param.b32 	%r55, [retval0];
	} // callseq 57
$L__BB3_10:
	setp.eq.s64 	%p8, %rd27, 0;
	@%p8 bra 	$L__BB3_13;
	mov.u64 	%rd23, $str$3;
	add.u64 	%rd25, %SP, 0;
$L__BB3_12:
	.pragma "nounroll";
	ld.global.f32 	%f29, [%rd1];
	cvt.f64.f32 	%fd29, %f29;
	st.local.f64 	[%rd2], %fd29;
	cvta.global.u64 	%rd24, %rd23;
	{ // callseq 58, 0
	.param .b64 param0;
	st.param.b64 	[param0], %rd24;
	.param .b64 param1;
	st.param.b64 	[param1], %rd25;
	.param .b32 retval0;
	call.uni (retval0), 
	vprintf, 
	(
	param0, 
	param1
	);
	ld.param.b32 	%r57, [retval0];
	} // callseq 58
	add.s64 	%rd27, %rd27, -1;
	setp.ne.s64 	%p9, %rd27, 0;
	@%p9 bra 	$L__BB3_12;
$L__BB3_13:
	ret;

}


// ===== COMPILED SASS (sm_100) =====

	.target	sm_100

	.elftype	@"ET_EXEC"


//--------------------- .note.nv.tkinfo           --------------------------
	.section	.note.nv.tkinfo,"",@"SHT_NOTE"
	.sectionflags	@"SHF_NOTE_NV_TKINFO"
	.tkinfo
        /*0018*/ 	.word	0x00000002
        /*0030*/ 	.string	""
        /*0030*/ 	.string	"ptxas"
        /*0030*/ 	.string	"Cuda compilation tools, release 13.0, V13.0.88"
        /*0030*/ 	.string	"Build cuda_13.0.r13.0/compiler.36424714_0"
        /*0030*/ 	.string	"-arch sm_100 -m 64 "



//--------------------- .note.nv.cuinfo           --------------------------
	.section	.note.nv.cuinfo,"",@"SHT_NOTE"
	.sectionflags	@"SHF_NOTE_NV_CUINFO"
        /*0018*/ 	.short	0x0002
        /*001a*/ 	.short	0x0064
        /*001c*/ 	.short	0x0082
	.zero		2


//--------------------- .nv.info                  --------------------------
	.section	.nv.info,"",@"SHT_CUDA_INFO"
	.align	4


	//----- nvinfo : EIATTR_REGCOUNT
	.align		4
        /*0000*/ 	.byte	0x04, 0x2f
        /*0002*/ 	.short	(.L_15 - .L_14)
	.align		4
.L_14:
        /*0004*/ 	.word	index@(_Z9transpose6array4PfS_S0_S_)
        /*0008*/ 	.word	0x00000030


	//----- nvinfo : EIATTR_FRAME_SIZE
	.align		4
.L_15:
        /*000c*/ 	.byte	0x04, 0x11
        /*000e*/ 	.short	(.L_17 - .L_16)
	.align		4
.L_16:
        /*0010*/ 	.word	index@(_Z9transpose6array4PfS_S0_S_)
        /*0014*/ 	.word	0x00000038


	//----- nvinfo : EIATTR_REGCOUNT
	.align		4
.L_17:
        /*0018*/ 	.byte	0x04, 0x2f
        /*001a*/ 	.short	(.L_19 - .L_18)
	.align		4
.L_18:
        /*001c*/ 	.word	index@(_Z11assertEqual6array4PfS_S0_S_)
        /*0020*/ 	.word	0x0000003b


	//----- nvinfo : EIATTR_FRAME_SIZE
	.align		4
.L_19:
        /*0024*/ 	.byte	0x04, 0x11
        /*0026*/ 	.short	(.L_21 - .L_20)
	.align		4
.L_20:
        /*0028*/ 	.word	index@(_Z11assertEqual6array4PfS_S0_S_)
        /*002c*/ 	.word	0x00000000


	//----- nvinfo : EIATTR_REGCOUNT
	.align		4
.L_21:
        /*0030*/ 	.byte	0x04, 0x2f
        /*0032*/ 	.short	(.L_23 - .L_22)
	.align		4
.L_22:
        /*0034*/ 	.word	index@(_Z10initializelPf)
        /*0038*/ 	.word	0x00000009


	//----- nvinfo : EIATTR_FRAME_SIZE
	.align		4
.L_23:
        /*003c*/ 	.byte	0x04, 0x11
        /*003e*/ 	.short	(.L_25 - .L_24)
	.align		4
.L_24:
        /*0040*/ 	.word	index@($__internal_0_$__cuda_sm20_sqrt_rn_f32_slowpath)
        /*0044*/ 	.word	0x00000000


	//----- nvinfo : EIATTR_FRAME_SIZE
	.align		4
.L_25:
        /*0048*/ 	.byte	0x04, 0x11
        /*004a*/ 	.short	(.L_27 - .L_26)
	.align		4
.L_26:
        /*004c*/ 	.word	index@(_Z10initializelPf)
        /*0050*/ 	.word	0x00000000


	//----- nvinfo : EIATTR_REGCOUNT
	.align		4
.L_27:
        /*0054*/ 	.byte	0x04, 0x2f
        /*0056*/ 	.short	(.L_29 - .L_28)
	.align		4
.L_28:
        /*0058*/ 	.word	index@(_Z4readlPf)
        /*005c*/ 	.word	0x0000001b


	//----- nvinfo : EIATTR_FRAME_SIZE
	.align		4
.L_29:
        /*0060*/ 	.byte	0x04, 0x11
        /*0062*/ 	.short	(.L_31 - .L_30)
	.align		4
.L_30:
        /*0064*/ 	.word	index@(_Z4readlPf)
        /*0068*/ 	.word	0x00000008


	//----- nvinfo : EIATTR_MIN_STACK_SIZE
	.align		4
.L_31:
        /*006c*/ 	.byte	0x04, 0x12
        /*006e*/ 	.short	(.L_33 - .L_32)
	.align		4
.L_32:
        /*0070*/ 	.word	index@(_Z4readlPf)
        /*0074*/ 	.word	0x00000008


	//----- nvinfo : EIATTR_MIN_STACK_SIZE
	.align		4
.L_33:
        /*0078*/ 	.byte	0x04, 0x12
        /*007a*/ 	.short	(.L_35 - .L_34)
	.align		4
.L_34:
        /*007c*/ 	.word	index@(_Z10initializelPf)
        /*0080*/ 	.word	0x00000000


	//----- nvinfo : EIATTR_MIN_STACK_SIZE
	.align		4
.L_35:
        /*0084*/ 	.byte	0x04, 0x12
        /*0086*/ 	.short	(.L_37 - .L_36)
	.align		4
.L_36:
        /*0088*/ 	.word	index@(_Z11assertEqual6array4PfS_S0_S_)
        /*008c*/ 	.word	0x00000000


	//----- nvinfo : EIATTR_MIN_STACK_SIZE
	.align		4
.L_37:
        /*0090*/ 	.byte	0x04, 0x12
        /*0092*/ 	.short	(.L_39 - .L_38)
	.align		4
.L_38:
        /*0094*/ 	.word	index@(_Z9transpose6array4PfS_S0_S_)
        /*0098*/ 	.word	0x00000038
.L_39:


//--------------------- .nv.compat                --------------------------
	.section	.nv.compat,"",@"SHT_CUDA_COMPAT_INFO"
	.align	4
        /*0000*/ 	.byte	0x02, 0x09, 0x00, 0x00, 0x02, 0x02, 0x01, 0x00, 0x02, 0x05, 0x05, 0x00, 0x03, 0x07, 0x01, 0x01
        /*0010*/ 	.byte	0x02, 0x03, 0x00, 0x00, 0x02, 0x06, 0x01, 0x00, 0x04, 0x0b, 0x08, 0x00, 0x01, 0x00, 0x00, 0x00
        /*0020*/ 	.byte	0x00, 0x00, 0x00, 0x00


//--------------------- .nv.info._Z4readlPf       --------------------------
	.section	.nv.info._Z4readlPf,"",@"SHT_CUDA_INFO"
	.sectionflags	@""
	.align	4


	//----- nvinfo : EIATTR_CUDA_API_VERSION
	.align		4
        /*0000*/ 	.byte	0x04, 0x37
        /*0002*/ 	.short	(.L_41 - .L_40)
.L_40:
        /*0004*/ 	.word	0x00000082


	//----- nvinfo : EIATTR_KPARAM_INFO
	.align		4
.L_41:
        /*0008*/ 	.byte	0x04, 0x17
        /*000a*/ 	.short	(.L_43 - .L_42)
.L_42:
        /*000c*/ 	.word	0x00000000
        /*0010*/ 	.short	0x0001
        /*0012*/ 	.short	0x0008
        /*0014*/ 	.byte	0x00, 0xf5, 0x21, 0x00


	//----- nvinfo : EIATTR_KPARAM_INFO
	.align		4
.L_43:
        /*0018*/ 	.byte	0x04, 0x17
        /*001a*/ 	.short	(.L_45 - .L_44)
.L_44:
        /*001c*/ 	.word	0x00000000
        /*0020*/ 	.short	0x0000
        /*0022*/ 	.short	0x0000
        /*0024*/ 	.byte	0x00, 0xf0, 0x21, 0x00


	//----- nvinfo : EIATTR_SPARSE_MMA_MASK
	.align		4
.L_45:
        /*0028*/ 	.byte	0x03, 0x50
        /*002a*/ 	.short	0x0000


	//----- nvinfo : EIATTR_MAXREG_COUNT
	.align		4
        /*002c*/ 	.byte	0x03, 0x1b
        /*002e*/ 	.short	0x00ff


	//----- nvinfo : EIATTR_EXTERNS
	.align		4
        /*0030*/ 	.byte	0x04, 0x0f
        /*0032*/ 	.short	(.L_47 - .L_46)


	//   ....[0]....
	.align		4
.L_46:
        /*0034*/ 	.word	index@(vprintf)


	//----- nvinfo : EIATTR_MERCURY_ISA_VERSION
	.align		4
.L_47:
        /*0038*/ 	.byte	0x03, 0x5f
        /*003a*/ 	.short	0x0101


	//----- nvinfo : EIATTR_VRC_CTA_INIT_COUNT
	.align		4
        /*003c*/ 	.byte	0x02, 0x4a
	.zero		1
	.zero		1


	//----- nvinfo : EIATTR_SYSCALL_OFFSETS
	.align		4
        /*0040*/ 	.byte	0x04, 0x46
        /*0042*/ 	.short	(.L_49 - .L_48)


	//   ....[0]....
.L_48:
        /*0044*/ 	.word	0x00000230


	//   ....[1]....
        /*0048*/ 	.word	0x000002f0


	//   ....[2]....
        /*004c*/ 	.word	0x000003b0


	//   ....[3]....
        /*0050*/ 	.word	0x00000470


	//   ....[4]....
        /*0054*/ 	.word	0x00000530


	//   ....[5]....
        /*0058*/ 	.word	0x000005f0


	//   ....[6]....
        /*005c*/ 	.word	0x000006b0


	//   ....[7]....
        /*0060*/ 	.word	0x00000770


	//   ....[8]....
        /*0064*/ 	.word	0x00000830


	//   ....[9]....
        /*0068*/ 	.word	0x000008f0


	//   ....[10]....
        /*006c*/ 	.word	0x000009b0


	//   ....[11]....
        /*0070*/ 	.word	0x00000a70


	//   ....[12]....
        /*0074*/ 	.word	0x00000b30


	//   ....[13]....
        /*0078*/ 	.word	0x00000bf0


	//   ....[14]....
        /*007c*/ 	.word	0x00000cb0


	//   ....[15]....
        /*0080*/ 	.word	0x00000d70


	//   ....[16]....
        /*0084*/ 	.word	0x00000ef0


	//   ....[17]....
        /*0088*/ 	.word	0x00000fb0


	//   ....[18]....
        /*008c*/ 	.word	0x00001070


	//   ....[19]....
        /*0090*/ 	.word	0x00001130


	//   ....[20]....
        /*0094*/ 	.word	0x000011f0


	//   ....[21]....
        /*0098*/ 	.word	0x000012b0


	//   ....[22]....
        /*009c*/ 	.word	0x00001370


	//   ....[23]....
        /*00a0*/ 	.word	0x00001430


	//   ....[24]....
        /*00a4*/ 	.word	0x000015a0


	//   ....[25]....
        /*00a8*/ 	.word	0x00001660


	//   ....[26]....
        /*00ac*/ 	.word	0x00001720


	//   ....[27]....
        /*00b0*/ 	.word	0x000017e0


	//   ....[28]....
        /*00b4*/ 	.word	0x00001930


	//----- nvinfo : EIATTR_EXIT_INSTR_OFFSETS
	.align		4
.L_49:
        /*00b8*/ 	.byte	0x04, 0x1c
        /*00ba*/ 	.short	(.L_51 - .L_50)


	//   ....[0]....
.L_50:
        /*00bc*/ 	.word	0x00000080


	//   ....[1]....
        /*00c0*/ 	.word	0x00000dd0


	//   ....[2]....
        /*00c4*/ 	.word	0x00001460


	//   ....[3]....
        /*00c8*/ 	.word	0x00001810


	//   ....[4]....
        /*00cc*/ 	.word	0x00001960


	//----- nvinfo : EIATTR_CRS_STACK_SIZE
	.align		4
.L_51:
        /*00d0*/ 	.byte	0x04, 0x1e
        /*00d2*/ 	.short	(.L_53 - .L_52)
.L_52:
        /*00d4*/ 	.word	0x00000000


	//----- nvinfo : EIATTR_CBANK_PARAM_SIZE
	.align		4
.L_53:
        /*00d8*/ 	.byte	0x03, 0x19
        /*00da*/ 	.short	0x0010


	//----- nvinfo : EIATTR_PARAM_CBANK
	.align		4
        /*00dc*/ 	.byte	0x04, 0x0a
        /*00de*/ 	.short	(.L_55 - .L_54)
	.align		4
.L_54:
        /*00e0*/ 	.word	index@(.nv.constant0._Z4readlPf)
        /*00e4*/ 	.short	0x0380
        /*00e6*/ 	.short	0x0010


	//----- nvinfo : EIATTR_SW_WAR
	.align		4
.L_55:
        /*00e8*/ 	.byte	0x04, 0x36
        /*00ea*/ 	.short	(.L_57 - .L_56)
.L_56:
        /*00ec*/ 	.word	0x00000008
.L_57:


//--------------------- .nv.info._Z10initializelPf --------------------------
	.section	.nv.info._Z10initializelPf,"",@"SHT_CUDA_INFO"
	.sectionflags	@""
	.align	4


	//----- nvinfo : EIATTR_CUDA_API_VERSION
	.align		4
        /*0000*/ 	.byte	0x04, 0x37
        /*0002*/ 	.short	(.L_59 - .L_58)
.L_58:
        /*0004*/ 	.word	0x00000082


	//----- nvinfo : EIATTR_KPARAM_INFO
	.align		4
.L_59:
        /*0008*/ 	.byte	0x04, 0x17
        /*000a*/ 	.short	(.L_61 - .L_60)
.L_60:
        /*000c*/ 	.word	0x00000000
        /*0010*/ 	.short	0x0001
        /*0012*/ 	.short	0x0008
        /*0014*/ 	.byte	0x00, 0xf5, 0x21, 0x00


	//----- nvinfo : EIATTR_KPARAM_INFO
	.align		4
.L_61:
        /*0018*/ 	.byte	0x04, 0x17
        /*001a*/ 	.short	(.L_63 - .L_62)
.L_62:
        /*001c*/ 	.word	0x00000000
        /*0020*/ 	.short	0x0000
        /*0022*/ 	.short	0x0000
        /*0024*/ 	.byte	0x00, 0xf0, 0x21, 0x00


	//----- nvinfo : EIATTR_SPARSE_MMA_MASK
	.align		4
.L_63:
        /*0028*/ 	.byte	0x03, 0x50
        /*002a*/ 	.short	0x0000


	//----- nvinfo : EIATTR_MAXREG_COUNT
	.align		4
        /*002c*/ 	.byte	0x03, 0x1b
        /*002e*/ 	.short	0x00ff


	//----- nvinfo : EIATTR_MERCURY_ISA_VERSION
	.align		4
        /*0030*/ 	.byte	0x03, 0x5f
        /*0032*/ 	.short	0x0101


	//----- nvinfo : EIATTR_VRC_CTA_INIT_COUNT
	.align		4
        /*0034*/ 	.byte	0x02, 0x4a
	.zero		1
	.zero		1


	//----- nvinfo : EIATTR_EXIT_INSTR_OFFSETS
	.align		4
        /*0038*/ 	.byte	0x04, 0x1c
        /*003a*/ 	.short	(.L_65 - .L_64)


	//   ....[0]....
.L_64:
        /*003c*/ 	.word	0x00000040


	//   ....[1]....
        /*0040*/ 	.word	0x00000cf0


	//----- nvinfo : EIATTR_CRS_STACK_SIZE
	.align		4
.L_65:
        /*0044*/ 	.byte	0x04, 0x1e
        /*0046*/ 	.short	(.L_67 - .L_66)
.L_66:
        /*0048*/ 	.word	0x00000000


	//----- nvinfo : EIATTR_CBANK_PARAM_SIZE
	.align		4
.L_67:
        /*004c*/ 	.byte	0x03, 0x19
        /*004e*/ 	.short	0x0010


	//----- nvinfo : EIATTR_PARAM_CBANK
	.align		4
        /*0050*/ 	.byte	0x04, 0x0a
        /*0052*/ 	.short	(.L_69 - .L_68)
	.align		4
.L_68:
        /*0054*/ 	.word	index@(.nv.constant0._Z10initializelPf)
        /*0058*/ 	.short	0x0380
        /*005a*/ 	.short	0x0010


	//----- nvinfo : EIATTR_SW_WAR
	.align		4
.L_69:
        /*005c*/ 	.byte	0x04, 0x36
        /*005e*/ 	.short	(.L_71 - .L_70)
.L_70:
        /*0060*/ 	.word	0x00000008
.L_71:


//--------------------- .nv.info._Z11assertEqual6array4PfS_S0_S_ --------------------------
	.section	.nv.info._Z11assertEqual6array4PfS_S0_S_,"",@"SHT_CUDA_INFO"
	.sectionflags	@""
	.align	4


	//----- nvinfo : EIATTR_CUDA_API_VERSION
	.align		4
        /*0000*/ 	.byte	0x04, 0x37
        /*0002*/ 	.short	(.L_73 - .L_72)
.L_72:
        /*0004*/ 	.word	0x00000082


	//----- nvinfo : EIATTR_KPARAM_INFO
	.align		4
.L_73:
        /*0008*/ 	.byte	0x04, 0x17
        /*000a*/ 	.short	(.L_75 - .L_74)
.L_74:
        /*000c*/ 	.word	0x00000000
        /*0010*/ 	.short	0x0004
        /*0012*/ 	.short	0x0050
        /*0014*/ 	.byte	0x00, 0xf0, 0x81, 0x00


	//----- nvinfo : EIATTR_KPARAM_INFO
	.align		4
.L_75:
        /*0018*/ 	.byte	0x04, 0x17
        /*001a*/ 	.short	(.L_77 - .L_76)
.L_76:
        /*001c*/ 	.word	0x00000000
        /*0020*/ 	.short	0x0003
        /*0022*/ 	.short	0x0048
        /*0024*/ 	.byte	0x00, 0xf5, 0x21, 0x00


	//----- nvinfo : EIATTR_KPARAM_INFO
	.align		4
.L_77:
        /*0028*/ 	.byte	0x04, 0x17
        /*002a*/ 	.short	(.L_79 - .L_78)
.L_78:
        /*002c*/ 	.word	0x00000000
        /*0030*/ 	.short	0x0002
        /*0032*/ 	.short	0x0028
        /*0034*/ 	.byte	0x00, 0xf0, 0x81, 0x00


	//----- nvinfo : EIATTR_KPARAM_INFO
	.align		4
.L_79:
        /*0038*/ 	.byte	0x04, 0x17
        /*003a*/ 	.short	(.L_81 - .L_80)
.L_80:
        /*003c*/ 	.word	0x00000000
        /*0040*/ 	.short	0x0001
        /*0042*/ 	.short	0x0020
        /*0044*/ 	.byte	0x00, 0xf5, 0x21, 0x00


	//----- nvinfo : EIATTR_KPARAM_INFO
	.align		4
.L_81:
        /*0048*/ 	.byte	0x04, 0x17
        /*004a*/ 	.short	(.L_83 - .L_82)
.L_82:
        /*004c*/ 	.word	0x00000000
        /*0050*/ 	.short	0x0000
        /*0052*/ 	.short	0x0000
        /*0054*/ 	.byte	0x00, 0xf0, 0x81, 0x00


	//----- nvinfo : EIATTR_SPARSE_MMA_MASK
	.align		4
.L_83:
        /*0058*/ 	.byte	0x03, 0x50
        /*005a*/ 	.short	0x0000


	//----- nvinfo : EIATTR_MAXREG_COUNT
	.align		4
        /*005c*/ 	.byte	0x03, 0x1b
        /*005e*/ 	.short	0x00ff


	//----- nvinfo : EIATTR_EXTERNS
	.align		4
        /*0060*/ 	.byte	0x04, 0x0f
        /*0062*/ 	.short	(.L_85 - .L_84)


	//   ....[0]....
	.align		4
.L_84:
        /*0064*/ 	.word	index@(__assertfail)


	//----- nvinfo : EIATTR_MERCURY_ISA_VERSION
	.align		4
.L_85:
        /*0068*/ 	.byte	0x03, 0x5f
        /*006a*/ 	.short	0x0101


	//----- nvinfo : EIATTR_VRC_CTA_INIT_COUNT
	.align		4
        /*006c*/ 	.byte	0x02, 0x4a
	.zero		1
	.zero		1


	//----- nvinfo : EIATTR_SYSCALL_OFFSETS
	.align		4
        /*0070*/ 	.byte	0x04, 0x46
        /*0072*/ 	.short	(.L_87 - .L_86)


	//   ....[0]....
.L_86:
        /*0074*/ 	.word	0x000008a0


	//   ....[1]....
        /*0078*/ 	.word	0x00000a40


	//   ....[2]....
        /*007c*/ 	.word	0x00000c00


	//   ....[3]....
        /*0080*/ 	.word	0x00000dc0


	//   ....[4]....
        /*0084*/ 	.word	0x00000f60


	//   ....[5]....
        /*0088*/ 	.word	0x00001100


	//   ....[6]....
        /*008c*/ 	.word	0x000012a0


	//   ....[7]....
        /*0090*/ 	.word	0x00001440


	//   ....[8]....
        /*0094*/ 	.word	0x00001840


	//   ....[9]....
        /*0098*/ 	.word	0x000019e0


	//   ....[10]....
        /*009c*/ 	.word	0x00001b80


	//   ....[11]....
        /*00a0*/ 	.word	0x00001d20


	//   ....[12]....
        /*00a4*/ 	.word	0x00002040


	//   ....[13]....
        /*00a8*/ 	.word	0x000021e0


	//   ....[14]....
        /*00ac*/ 	.word	0x00002490


	//----- nvinfo : EIATTR_EXIT_INSTR_OFFSETS
	.align		4
.L_87:
        /*00b0*/ 	.byte	0x04, 0x1c
        /*00b2*/ 	.short	(.L_89 - .L_88)


	//   ....[0]....
.L_88:
        /*00b4*/ 	.word	0x00000040


	//   ....[1]....
        /*00b8*/ 	.word	0x00000120


	//   ....[2]....
        /*00bc*/ 	.word	0x00002530


	//----- nvinfo : EIATTR_CRS_STACK_SIZE
	.align		4
.L_89:
        /*00c0*/ 	.byte	0x04, 0x1e
        /*00c2*/ 	.short	(.L_91 - .L_90)
.L_90:
        /*00c4*/ 	.word	0x00000000


	//----- nvinfo : EIATTR_CBANK_PARAM_SIZE
	.align		4
.L_91:
        /*00c8*/ 	.byte	0x03, 0x19
        /*00ca*/ 	.short	0x0070


	//----- nvinfo : EIATTR_PARAM_CBANK
	.align		4
        /*00cc*/ 	.byte	0x04, 0x0a
        /*00ce*/ 	.short	(.L_93 - .L_92)
	.align		4
.L_92:
        /*00d0*/ 	.word	index@(.nv.constant0._Z11assertEqual6array4PfS_S0_S_)
        /*00d4*/ 	.short	0x0380
        /*00d6*/ 	.short	0x0070


	//----- nvinfo : EIATTR_SW_WAR
	.align		4
.L_93:
        /*00d8*/ 	.byte	0x04, 0x36
        /*00da*/ 	.short	(.L_95 - .L_94)
.L_94:
        /*00dc*/ 	.word	0x00000008
.L_95:


//--------------------- .nv.info._Z9transpose6array4PfS_S0_S_ --------------------------
	.section	.nv.info._Z9transpose6array4PfS_S0_S_,"",@"SHT_CUDA_INFO"
	.sectionflags	@""
	.align	4


	//----- nvinfo : EIATTR_CUDA_API_VERSION
	.align		4
        /*0000*/ 	.byte	0x04, 0x37
        /*0002*/ 	.short	(.L_97 - .L_96)
.L_96:
        /*0004*/ 	.word	0x00000082


	//----- nvinfo : EIATTR_KPARAM_INFO
	.align		4
.L_97:
        /*0008*/ 	.byte	0x04, 0x17
        /*000a*/ 	.short	(.L_99 - .L_98)
.L_98:
        /*000c*/ 	.word	0x00000000
        /*0010*/ 	.short	0x0004
        /*0012*/ 	.short	0x0050
        /*0014*/ 	.byte	0x00, 0xf0, 0x81, 0x00


	//----- nvinfo : EIATTR_KPARAM_INFO
	.align		4
.L_99:
        /*0018*/ 	.byte	0x04, 0x17
        /*001a*/ 	.short	(.L_101 - .L_100)
.L_100:
        /*001c*/ 	.word	0x00000000
        /*0020*/ 	.short	0x0003
        /*0022*/ 	.short	0x0048
        /*0024*/ 	.byte	0x00, 0xf5, 0x21, 0x00


	//----- nvinfo : EIATTR_KPARAM_INFO
	.align		4
.L_101:
        /*0028*/ 	.byte	0x04, 0x17
        /*002a*/ 	.short	(.L_103 - .L_102)
.L_102:
        /*002c*/ 	.word	0x00000000
        /*0030*/ 	.short	0x0002
        /*0032*/ 	.short	0x0028
        /*0034*/ 	.byte	0x00, 0xf0, 0x81, 0x00


	//----- nvinfo : EIATTR_KPARAM_INFO
	.align		4
.L_103:
        /*0038*/ 	.byte	0x04, 0x17
        /*003a*/ 	.short	(.L_105 - .L_104)
.L_104:
        /*003c*/ 	.word	0x00000000
        /*0040*/ 	.short	0x0001
        /*0042*/ 	.short	0x0020
        /*0044*/ 	.byte	0x00, 0xf5, 0x21, 0x00


	//----- nvinfo : EIATTR_KPARAM_INFO
	.align		4
.L_105:
        /*0048*/ 	.byte	0x04, 0x17
        /*004a*/ 	.short	(.L_107 - .L_106)
.L_106:
        /*004c*/ 	.word	0x00000000
        /*0050*/ 	.short	0x0000
        /*0052*/ 	.short	0x0000
        /*0054*/ 	.byte	0x00, 0xf0, 0x81, 0x00


	//----- nvinfo : EIATTR_SPARSE_MMA_MASK
	.align		4
.L_107:
        /*0058*/ 	.byte	0x03, 0x50
        /*005a*/ 	.short	0x0000


	//----- nvinfo : EIATTR_MAXREG_COUNT
	.align		4
        /*005c*/ 	.byte	0x03, 0x1b
        /*005e*/ 	.short	0x00ff


	//----- nvinfo : EIATTR_EXTERNS
	.align		4
        /*0060*/ 	.byte	0x04, 0x0f
        /*0062*/ 	.short	(.L_109 - .L_108)


	//   ....[0]....
	.align		4
.L_108:
        /*0064*/ 	.word	index@(vprintf)


	//----- nvinfo : EIATTR_MERCURY_ISA_VERSION
	.align		4
.L_109:
        /*0068*/ 	.byte	0x03, 0x5f
        /*006a*/ 	.short	0x0101


	//----- nvinfo : EIATTR_VRC_CTA_INIT_COUNT
	.align		4
        /*006c*/ 	.byte	0x02, 0x4a
	.zero		1
	.zero		1


	//----- nvinfo : EIATTR_SYSCALL_OFFSETS
	.align		4
        /*0070*/ 	.byte	0x04, 0x46
        /*0072*/ 	.short	(.L_111 - .L_110)


	//   ....[0]....
.L_110:
        /*0074*/ 	.word	0x00000790


	//   ....[1]....
        /*0078*/ 	.word	0x00000980


	//   ....[2]....
        /*007c*/ 	.word	0x00000b90


	//   ....[3]....
        /*0080*/ 	.word	0x00000e30


	//   ....[4]....
        /*0084*/ 	.word	0x00001060


	//   ....[5]....
        /*0088*/ 	.word	0x00001310


	//   ....[6]....
        /*008c*/ 	.word	0x000015d0


	//   ....[7]....
        /*0090*/ 	.word	0x000018b0


	//   ....[8]....
        /*0094*/ 	.word	0x00001e40


	//   ....[9]....
        /*0098*/ 	.word	0x00002080


	//   ....[10]....
        /*009c*/ 	.word	0x00002290


	//   ....[11]....
        /*00a0*/ 	.word	0x000024a0


	//   ....[12]....
        /*00a4*/ 	.word	0x00002910


	//   ....[13]....
        /*00a8*/ 	.word	0x00002b50


	//   ....[14]....
        /*00ac*/ 	.word	0x00002f30


	//----- nvinfo : EIATTR_EXIT_INSTR_OFFSETS
	.align		4
.L_111:
        /*00b0*/ 	.byte	0x04, 0x1c
        /*00b2*/ 	.short	(.L_113 - .L_112)


	//   ....[0]....
.L_112:
        /*00b4*/ 	.word	0x00000060


	//   ....[1]....
        /*00b8*/ 	.word	0x00000160


	//   ....[2]....
        /*00bc*/ 	.word	0x000030e0


	//----- nvinfo : EIATTR_CRS_STACK_SIZE
	.align		4
.L_113:
        /*00c0*/ 	.byte	0x04, 0x1e
        /*00c2*/ 	.short	(.L_115 - .L_114)
.L_114:
        /*00c4*/ 	.word	0x00000000


	//----- nvinfo : EIATTR_CBANK_PARAM_SIZE
	.align		4
.L_115:
        /*00c8*/ 	.byte	0x03, 0x19
        /*00ca*/ 	.short	0x0070


	//----- nvinfo : EIATTR_PARAM_CBANK
	.align		4
        /*00cc*/ 	.byte	0x04, 0x0a
        /*00ce*/ 	.short	(.L_117 - .L_116)
	.align		4
.L_116:
        /*00d0*/ 	.word	index@(.nv.constant0._Z9transpose6array4PfS_S0_S_)
        /*00d4*/ 	.short	0x0380
        /*00d6*/ 	.short	0x0070


	//----- nvinfo : EIATTR_SW_WAR
	.align		4
.L_117:
        /*00d8*/ 	.byte	0x04, 0x36
        /*00da*/ 	.short	(.L_119 - .L_118)
.L_118:
        /*00dc*/ 	.word	0x00000008
.L_119:


//--------------------- .nv.callgraph             --------------------------
	.section	.nv.callgraph,"",@"SHT_CUDA_CALLGRAPH"
	.align	4
	.sectionentsize	8
	.align		4
        /*0000*/ 	.word	0x00000000
	.align		4
        /*0004*/ 	.word	0xffffffff
	.align		4
        /*0008*/ 	.word	index@(_Z4readlPf)
	.align		4
        /*000c*/ 	.word	index@(vprintf)
	.align		4
        /*0010*/ 	.word	index@(_Z11assertEqual6array4PfS_S0_S_)
	.align		4
        /*0014*/ 	.word	index@(__assertfail)
	.align		4
        /*0018*/ 	.word	index@(_Z9transpose6array4PfS_S0_S_)
	.align		4
        /*001c*/ 	.word	index@(vprintf)
	.align		4
        /*0020*/ 	.word	0x00000000
	.align		4
        /*0024*/ 	.word	0xfffffffe
	.align		4
        /*0028*/ 	.word	0x00000000
	.align		4
        /*002c*/ 	.word	0xfffffffd
	.align		4
        /*0030*/ 	.word	0x00000000
	.align		4
        /*0034*/ 	.word	0xfffffffc


//--------------------- .nv.constant4             --------------------------
	.section	.nv.constant4,"a",@progbits
	.align	8
	.align		8
.nv.constant4:
        /*0000*/ 	.dword	vprintf
	.align		8
        /*0008*/ 	.dword	precalc_xorwow_matrix
	.align		8
        /*0010*/ 	.dword	precalc_xorwow_offset_matrix
	.align		8
        /*0018*/ 	.dword	mrg32k3aM1
	.align		8
        /*0020*/ 	.dword	mrg32k3aM2
	.align		8
        /*0028*/ 	.dword	mrg32k3aM1SubSeq
	.align		8
        /*0030*/ 	.dword	mrg32k3aM2SubSeq
	.align		8
        /*0038*/ 	.dword	mrg32k3aM1Seq
	.align		8
        /*0040*/ 	.dword	mrg32k3aM2Seq
	.align		8
        /*0048*/ 	.dword	__unnamed_1
	.align		8
        /*0050*/ 	.dword	$str
	.align		8
        /*0058*/ 	.dword	$str$1
	.align		8
        /*0060*/ 	.dword	$str$2
	.align		8
        /*0068*/ 	.dword	$str$3
	.align		8
        /*0070*/ 	.dword	__assertfail


//--------------------- .nv.constant3             --------------------------
	.section	.nv.constant3,"a",@progbits
	.align	8
.nv.constant3:
	.type		__cr_lgamma_table,@object
	.size		__cr_lgamma_table,(.L_8 - __cr_lgamma_table)
__cr_lgamma_table:
        /*0000*/ 	.byte	0x00, 0x00, 0x00, 0x00, 0x00, 0x00, 0x00, 0x00, 0x00, 0x00, 0x00, 0x00, 0x00, 0x00, 0x00, 0x00
        /*0010*/ 	.byte	0xef, 0x39, 0xfa, 0xfe, 0x42, 0x2e, 0xe6, 0x3f, 0x02, 0x20, 0x2a, 0xfa, 0x0b, 0xab, 0xfc, 0x3f
        /*0020*/ 	.byte	0xf9, 0x2c, 0x92, 0x7c, 0xa7, 0x6c, 0x09, 0x40, 0xc9, 0x79, 0x44, 0x3c, 0x64, 0x26, 0x13, 0x40
        /*0030*/ 	.byte	0xca, 0x01, 0xcf, 0x3a, 0x27, 0x51, 0x1a, 0x40, 0x30, 0xcc, 0x2d, 0xf3, 0xe1, 0x0c, 0x21, 0x40
        /*0040*/ 	.byte	0x0d, 0xb7, 0xfc, 0x82, 0x8e, 0x35, 0x25, 0x40
.L_8:


//--------------------- .text._Z4readlPf          --------------------------
	.section	.text._Z4readlPf,"ax",@progbits
	.align	128
        .global         _Z4readlPf
        .type           _Z4readlPf,@function
        .size           _Z4readlPf,(.L_x_114 - _Z4readlPf)
        .other          _Z4readlPf,@"STO_CUDA_ENTRY STV_DEFAULT"
_Z4readlPf:
.text._Z4readlPf:
[----:B------:R-:W0:Y:S08]  /*0000*/  LDC R1, c[0x0][0x37c] ;  /* 0x0000df00ff017b82 */ /* 0x000e300000000800 */
[----:B------:R-:W1:Y:S01]  /*0010*/  LDC.64 R16, c[0x0][0x380] ;  /* 0x0000e000ff107b82 */ /* 0x000e620000000a00 */
[----:B------:R-:W2:Y:S01]  /*0020*/  LDCU UR4, c[0x0][0x2f8] ;  /* 0x00005f00ff0477ac */ /* 0x000ea20008000800 */
[----:B0-----:R-:W-:Y:S01]  /*0030*/  VIADD R1, R1, 0xfffffff8 ;  /* 0xfffffff801017836 */ /* 0x001fe20000000000 */
[----:B------:R-:W0:Y:S04]  /*0040*/  LDCU UR5, c[0x0][0x2fc] ;  /* 0x00005f80ff0577ac */ /* 0x000e280008000800 */
[----:B--2---:R-:W-:-:S02]  /*0050*/  IADD3 R22, P1, PT, R1, UR4, RZ ;  /* 0x0000000401167c10 */ /* 0x004fc4000ff3e0ff */
[----:B-1----:R-:W-:-:S04]  /*0060*/  ISETP.GE.U32.AND P0, PT, R16, 0x1, PT ;  /* 0x000000011000780c */ /* 0x002fc80003f06070 */
[----:B------:R-:W-:-:S13]  /*0070*/  ISETP.GE.AND.EX P0, PT, R17, RZ, PT, P0 ;  /* 0x000000ff1100720c */ /* 0x000fda0003f06300 */
[----:B0-----:R-:W-:Y:S05]  /*0080*/  @!P0 EXIT ;  /* 0x000000000000894d */ /* 0x001fea0003800000 */
[C---:B------:R-:W-:Y:S01]  /*0090*/  ISETP.GE.U32.AND P0, PT, R16.reuse, 0x10, PT ;  /* 0x000000101000780c */ /* 0x040fe20003f06070 */
[----:B------:R-:W0:Y:S01]  /*00a0*/  LDCU.64 UR36, c[0x0][0x358] ;  /* 0x00006b00ff2477ac */ /* 0x000e220008000a00 */
[----:B------:R-:W-:Y:S01]  /*00b0*/  IMAD.X R19, RZ, RZ, UR5, P1 ;  /* 0x00000005ff137e24 */ /* 0x000fe200088e06ff */
[----:B------:R-:W-:Y:S02]  /*00c0*/  LOP3.LUT R23, R16, 0xf, RZ, 0xc0, !PT ;  /* 0x0000000f10177812 */ /* 0x000fe400078ec0ff */
[----:B------:R-:W-:-:S13]  /*00d0*/  ISETP.GE.U32.AND.EX P0, PT, R17, RZ, PT, P0 ;  /* 0x000000ff1100720c */ /* 0x000fda0003f06100 */
[----:B------:R-:W-:Y:S05]  /*00e0*/  @!P0 BRA `(.L_x_0) ;  /* 0x0000000c00308947 */ /* 0x000fea0003800000 */
[----:B------:R-:W-:Y:S01]  /*00f0*/  BSSY.RECONVERGENT B6, `(.L_x_0) ;  /* 0x00000cb000067945 */ /* 0x000fe20003800200 */
[----:B------:R-:W-:Y:S02]  /*0100*/  LOP3.LUT R18, R16, 0xfffffff0, RZ, 0xc0, !PT ;  /* 0xfffffff010127812 */ /* 0x000fe400078ec0ff */
[----:B------:R-:W-:-:S07]  /*0110*/  LOP3.LUT R17, R17, 0x7fffffff, RZ, 0xc0, !PT ;  /* 0x7fffffff11117812 */ /* 0x000fce00078ec0ff */
.L_x_17:
[----:B------:R-:W0:Y:S01]  /*0120*/  LDC.64 R6, c[0x0][0x388] ;  /* 0x0000e200ff067b82 */ /* 0x000e220000000a00 */
[----:B------:R-:W-:Y:S01]  /*0130*/  MOV R16, 0x0 ;  /* 0x0000000000107802 */ /* 0x000fe20000000f00 */
[----:B------:R-:W1:Y:S01]  /*0140*/  LDCU.64 UR4, c[0x4][0x68] ;  /* 0x01000d00ff0477ac */ /* 0x000e620008000a00 */
[----:B0-----:R0:W2:Y:S05]  /*0150*/  LDG.E R6, desc[UR36][R6.64] ;  /* 0x0000002406067981 */ /* 0x0010aa000c1e1900 */
[----:B------:R3:W4:Y:S01]  /*0160*/  LDC.64 R2, c[0x4][R16] ;  /* 0x0100000010027b82 */ /* 0x0007220000000a00 */
[----:B------:R-:W-:Y:S01]  /*0170*/  IADD3 R18, P0, PT, R18, -0x10, RZ ;  /* 0xfffffff012127810 */ /* 0x000fe20007f1e0ff */
[----:B-1----:R-:W-:-:S02]  /*0180*/  IMAD.U32 R4, RZ, RZ, UR4 ;  /* 0x00000004ff047e24 */ /* 0x002fc4000f8e00ff */
[----:B------:R-:W-:Y:S01]  /*0190*/  IMAD.U32 R5, RZ, RZ, UR5 ;  /* 0x00000005ff057e24 */ /* 0x000fe2000f8e00ff */
[----:B------:R-:W-:Y:S02]  /*01a0*/  IADD3.X R17, PT, PT, R17, -0x1, RZ, P0, !PT ;  /* 0xffffffff11117810 */ /* 0x000fe400007fe4ff */
[----:B------:R-:W-:Y:S01]  /*01b0*/  ISETP.NE.U32.AND P0, PT, R18, RZ, PT ;  /* 0x000000ff1200720c */ /* 0x000fe20003f05070 */
[----:B0-----:R-:W-:-:S03]  /*01c0*/  IMAD.MOV.U32 R7, RZ, RZ, R19 ;  /* 0x000000ffff077224 */ /* 0x001fc600078e0013 */
[----:B------:R-:W-:-:S04]  /*01d0*/  ISETP.NE.AND.EX P0, PT, R17, RZ, PT, P0 ;  /* 0x000000ff1100720c */ /* 0x000fc80003f05300 */
[----:B------:R-:W-:Y:S01]  /*01e0*/  P2R R24, PR, RZ, 0x1 ;  /* 0x00000001ff187803 */ /* 0x000fe20000000000 */
[----:B--2---:R0:W1:Y:S02]  /*01f0*/  F2F.F64.F32 R8, R6 ;  /* 0x0000000600087310 */ /* 0x0040640000201800 */
[----:B0-----:R-:W-:Y:S01]  /*0200*/  MOV R6, R22 ;  /* 0x0000001600067202 */ /* 0x001fe20000000f00 */
[----:B-1--4-:R3:W-:Y:S06]  /*0210*/  STL.64 [R1], R8 ;  /* 0x0000000801007387 */ /* 0x0127ec0000100a00 */
[----:B------:R-:W-:-:S07]  /*0220*/  LEPC R20, `(.L_x_1) ;  /* 0x000000001014794e */ /* 0x000fce0000000000 */
[----:B---3--:R-:W-:Y:S05]  /*0230*/  CALL.ABS.NOINC R2 ;  /* 0x0000000002007343 */ /* 0x008fea0003c00000 */
.L_x_1:
[----:B------:R-:W0:Y:S01]  /*0240*/  LDC.64 R10, c[0x0][0x388] ;  /* 0x0000e200ff0a7b82 */ /* 0x000e220000000a00 */
[----:B------:R-:W1:Y:S01]  /*0250*/  LDCU.64 UR4, c[0x4][0x68] ;  /* 0x01000d00ff0477ac */ /* 0x000e620008000a00 */
[----:B0-----:R-:W2:Y:S06]  /*0260*/  LDG.E R0, desc[UR36][R10.64] ;  /* 0x000000240a007981 */ /* 0x001eac000c1e1900 */
[----:B------:R0:W3:Y:S01]  /*0270*/  LDC.64 R2, c[0x4][R16] ;  /* 0x0100000010027b82 */ /* 0x0000e20000000a00 */
[----:B-1----:R-:W-:Y:S01]  /*0280*/  IMAD.U32 R4, RZ, RZ, UR4 ;  /* 0x00000004ff047e24 */ /* 0x002fe2000f8e00ff */
[----:B------:R-:W-:Y:S01]  /*0290*/  MOV R7, R19 ;  /* 0x0000001300077202 */ /* 0x000fe20000000f00 */
[----:B------:R-:W-:-:S02]  /*02a0*/  IMAD.U32 R5, RZ, RZ, UR5 ;  /* 0x00000005ff057e24 */ /* 0x000fc4000f8e00ff */
[----:B------:R-:W-:Y:S01]  /*02b0*/  IMAD.MOV.U32 R6, RZ, RZ, R22 ;  /* 0x000000ffff067224 */ /* 0x000fe200078e0016 */
[----:B--2---:R-:W1:Y:S02]  /*02c0*/  F2F.F64.F32 R8, R0 ;  /* 0x0000000000087310 */ /* 0x004e640000201800 */
[----:B-1-3--:R0:W-:Y:S04]  /*02d0*/  STL.64 [R1], R8 ;  /* 0x0000000801007387 */ /* 0x00a1e80000100a00 */
[----:B------:R-:W-:-:S07]  /*02e0*/  LEPC R20, `(.L_x_2) ;  /* 0x000000001014794e */ /* 0x000fce0000000000 */
[----:B0-----:R-:W-:Y:S05]  /*02f0*/  CALL.ABS.NOINC R2 ;  /* 0x0000000002007343 */ /* 0x001fea0003c00000 */
.L_x_2:
        /* <DEDUP_REMOVED lines=12> */
.L_x_3:
        /* <DEDUP_REMOVED lines=12> */
.L_x_4:
        /* <DEDUP_REMOVED lines=12> */
.L_x_5:
        /* <DEDUP_REMOVED lines=12> */
.L_x_6:
        /* <DEDUP_REMOVED lines=12> */
.L_x_7:
        /* <DEDUP_REMOVED lines=12> */
.L_x_8:
        /* <DEDUP_REMOVED lines=12> */
.L_x_9:
        /* <DEDUP_REMOVED lines=12> */
.L_x_10:
        /* <DEDUP_REMOVED lines=12> */
.L_x_11:
        /* <DEDUP_REMOVED lines=12> */
.L_x_12:
        /* <DEDUP_REMOVED lines=12> */
.L_x_13:
        /* <DEDUP_REMOVED lines=12> */
.L_x_14:
        /* <DEDUP_REMOVED lines=12> */
.L_x_15:
        /* <DEDUP_REMOVED lines=12> */
.L_x_16:
[----:B------:R-:W-:-:S13]  /*0d80*/  ISETP.NE.AND P6, PT, R24, RZ, PT ;  /* 0x000000ff1800720c */ /* 0x000fda0003fc5270 */
[----:B------:R-:W-:Y:S05]  /*0d90*/  @P6 BRA `(.L_x_17) ;  /* 0xfffffff000e06947 */ /* 0x000fea000383ffff */
[----:B------:R-:W-:Y:S05]  /*0da0*/  BSYNC.RECONVERGENT B6 ;  /* 0x0000000000067941 */ /* 0x000fea0003800200 */
.L_x_0:
[----:B------:R-:W-:-:S04]  /*0db0*/  ISETP.NE.U32.AND P0, PT, R23, RZ, PT ;  /* 0x000000ff1700720c */ /* 0x000fc80003f05070 */
[----:B------:R-:W-:-:S13]  /*0dc0*/  ISETP.NE.AND.EX P0, PT, RZ, RZ, PT, P0 ;  /* 0x000000ffff00720c */ /* 0x000fda0003f05300 */
[----:B0-----:R-:W-:Y:S05]  /*0dd0*/  @!P0 EXIT ;  /* 0x000000000000894d */ /* 0x001fea0003800000 */
[----:B------:R-:W0:Y:S01]  /*0de0*/  LDC R16, c[0x0][0x380] ;  /* 0x0000e000ff107b82 */ /* 0x000e220000000800 */
[----:B------:R-:W-:-:S04]  /*0df0*/  ISETP.GE.U32.AND P0, PT, R23, 0x8, PT ;  /* 0x000000081700780c */ /* 0x000fc80003f06070 */
[----:B------:R-:W-:Y:S02]  /*0e00*/  ISETP.GE.U32.AND.EX P0, PT, RZ, RZ, PT, P0 ;  /* 0x000000ffff00720c */ /* 0x000fe40003f06100 */
[----:B0-----:R-:W-:-:S11]  /*0e10*/  LOP3.LUT R16, R16, 0x7, RZ, 0xc0, !PT ;  /* 0x0000000710107812 */ /* 0x001fd600078ec0ff */
[----:B------:R-:W-:Y:S05]  /*0e20*/  @!P0 BRA `(.L_x_18) ;  /* 0x0000000400848947 */ /* 0x000fea0003800000 */
[----:B------:R-:W0:Y:S01]  /*0e30*/  LDC.64 R10, c[0x0][0x388] ;  /* 0x0000e200ff0a7b82 */ /* 0x000e220000000a00 */
[----:B------:R-:W-:Y:S01]  /*0e40*/  MOV R2, 0x0 ;  /* 0x0000000000027802 */ /* 0x000fe20000000f00 */
[----:B------:R-:W1:Y:S01]  /*0e50*/  LDCU.64 UR4, c[0x4][0x68] ;  /* 0x01000d00ff0477ac */ /* 0x000e620008000a00 */
[----:B0-----:R-:W2:Y:S05]  /*0e60*/  LDG.E R0, desc[UR36][R10.64] ;  /* 0x000000240a007981 */ /* 0x001eaa000c1e1900 */
        /* <DEDUP_REMOVED lines=9> */
.L_x_19:
        /* <DEDUP_REMOVED lines=12> */
.L_x_20:
        /* <DEDUP_REMOVED lines=12> */
.L_x_21:
        /* <DEDUP_REMOVED lines=12> */
.L_x_22:
        /* <DEDUP_REMOVED lines=12> */
.L_x_23:
        /* <DEDUP_REMOVED lines=12> */
.L_x_24:
        /* <DEDUP_REMOVED lines=12> */
.L_x_25:
[----:B------:R-:W0:Y:S01]  /*1380*/  LDC.64 R10, c[0x0][0x388] ;  /* 0x0000e200ff0a7b82 */ /* 0x000e220000000a00 */
[----:B------:R-:W1:Y:S01]  /*1390*/  LDCU.64 UR4, c[0x4][0x68] ;  /* 0x01000d00ff0477ac */ /* 0x000e620008000a00 */
[----:B0-----:R-:W2:Y:S06]  /*13a0*/  LDG.E R0, desc[UR36][R10.64] ;  /* 0x000000240a007981 */ /* 0x001eac000c1e1900 */
[----:B------:R-:W0:Y:S01]  /*13b0*/  LDC.64 R2, c[0x4][R2] ;  /* 0x0100000002027b82 */ /* 0x000e220000000a00 */
[----:B-1----:R-:W-:Y:S01]  /*13c0*/  IMAD.U32 R4, RZ, RZ, UR4 ;  /* 0x00000004ff047e24 */ /* 0x002fe2000f8e00ff */
[----:B------:R-:W-:Y:S01]  /*13d0*/  MOV R7, R19 ;  /* 0x0000001300077202 */ /* 0x000fe20000000f00 */
[----:B------:R-:W-:-:S02]  /*13e0*/  IMAD.U32 R5, RZ, RZ, UR5 ;  /* 0x00000005ff057e24 */ /* 0x000fc4000f8e00ff */
[----:B------:R-:W-:Y:S01]  /*13f0*/  IMAD.MOV.U32 R6, RZ, RZ, R22 ;  /* 0x000000ffff067224 */ /* 0x000fe200078e0016 */
[----:B--2---:R-:W1:Y:S02]  /*1400*/  F2F.F64.F32 R8, R0 ;  /* 0x0000000000087310 */ /* 0x004e640000201800 */
[----:B01----:R1:W-:Y:S04]  /*1410*/  STL.64 [R1], R8 ;  /* 0x0000000801007387 */ /* 0x0033e80000100a00 */
[----:B------:R-:W-:-:S07]  /*1420*/  LEPC R20, `(.L_x_18) ;  /* 0x000000001014794e */ /* 0x000fce0000000000 */
[----:B-1----:R-:W-:Y:S05]  /*1430*/  CALL.ABS.NOINC R2 ;  /* 0x0000000002007343 */ /* 0x002fea0003c00000 */
.L_x_18:
[----:B------:R-:W-:-:S04]  /*1440*/  ISETP.NE.U32.AND P0, PT, R16, RZ, PT ;  /* 0x000000ff1000720c */ /* 0x000fc80003f05070 */
[----:B------:R-:W-:-:S13]  /*1450*/  ISETP.NE.AND.EX P0, PT, RZ, RZ, PT, P0 ;  /* 0x000000ffff00720c */ /* 0x000fda0003f05300 */
[----:B------:R-:W-:Y:S05]  /*1460*/  @!P0 EXIT ;  /* 0x000000000000894d */ /* 0x000fea0003800000 */
[----:B------:R-:W0:Y:S01]  /*1470*/  LDCU UR4, c[0x0][0x380] ;  /* 0x00007000ff0477ac */ /* 0x000e220008000800 */
[----:B------:R-:W-:Y:S01]  /*1480*/  ISETP.GE.U32.AND P0, PT, R16, 0x4, PT ;  /* 0x000000041000780c */ /* 0x000fe20003f06070 */
[----:B------:R-:W-:-:S03]  /*1490*/  IMAD.MOV.U32 R2, RZ, RZ, RZ ;  /* 0x000000ffff027224 */ /* 0x000fc600078e00ff */
[----:B------:R-:W-:Y:S01]  /*14a0*/  ISETP.GE.U32.AND.EX P0, PT, RZ, RZ, PT, P0 ;  /* 0x000000ffff00720c */ /* 0x000fe20003f06100 */
[----:B0-----:R-:W-:-:S06]  /*14b0*/  ULOP3.LUT UR4, UR4, 0x3, URZ, 0xc0, !UPT ;  /* 0x0000000304047892 */ /* 0x001fcc000f8ec0ff */
[----:B------:R-:W-:-:S06]  /*14c0*/  IMAD.U32 R16, RZ, RZ, UR4 ;  /* 0x00000004ff107e24 */ /* 0x000fcc000f8e00ff */
[----:B------:R-:W-:Y:S05]  /*14d0*/  @!P0 BRA `(.L_x_26) ;  /* 0x0000000000c48947 */ /* 0x000fea0003800000 */
[----:B------:R-:W0:Y:S01]  /*14e0*/  LDC.64 R10, c[0x0][0x388] ;  /* 0x0000e200ff0a7b82 */ /* 0x000e220000000a00 */
[----:B------:R-:W-:Y:S01]  /*14f0*/  MOV R17, 0x0 ;  /* 0x0000000000117802 */ /* 0x000fe20000000f00 */
[----:B------:R-:W1:Y:S01]  /*1500*/  LDCU.64 UR4, c[0x4][0x68] ;  /* 0x01000d00ff0477ac */ /* 0x000e620008000a00 */
[----:B0-----:R-:W2:Y:S05]  /*1510*/  LDG.E R0, desc[UR36][R10.64] ;  /* 0x000000240a007981 */ /* 0x001eaa000c1e1900 */
[----:B------:R0:W3:Y:S01]  /*1520*/  LDC.64 R12, c[0x4][R17] ;  /* 0x01000000110c7b82 */ /* 0x0000e20000000a00 */
[----:B-1----:R-:W-:Y:S01]  /*1530*/  IMAD.U32 R4, RZ, RZ, UR4 ;  /* 0x00000004ff047e24 */ /* 0x002fe2000f8e00ff */
[----:B------:R-:W-:Y:S01]  /*1540*/  MOV R5, UR5 ;  /* 0x0000000500057c02 */ /* 0x000fe20008000f00 */
[----:B------:R-:W-:-:S02]  /*1550*/  IMAD.MOV.U32 R6, RZ, RZ, R22 ;  /* 0x000000ffff067224 */ /* 0x000fc400078e0016 */
[----:B------:R-:W-:Y:S01]  /*1560*/  IMAD.MOV.U32 R7, RZ, RZ, R19 ;  /* 0x000000ffff077224 */ /* 0x000fe200078e0013 */
[----:B--2---:R-:W1:Y:S02]  /*1570*/  F2F.F64.F32 R8, R0 ;  /* 0x0000000000087310 */ /* 0x004e640000201800 */
[----:B-1-3--:R0:W-:Y:S04]  /*1580*/  STL.64 [R1], R8 ;  /* 0x0000000801007387 */ /* 0x00a1e80000100a00 */
[----:B------:R-:W-:-:S07]  /*1590*/  LEPC R20, `(.L_x_27) ;  /* 0x000000001014794e */ /* 0x000fce0000000000 */
[----:B0-----:R-:W-:Y:S05]  /*15a0*/  CALL.ABS.NOINC R12 ;  /* 0x000000000c007343 */ /* 0x001fea0003c00000 */
.L_x_27:
[----:B------:R-:W0:Y:S01]  /*15b0*/  LDC.64 R10, c[0x0][0x388] ;  /* 0x0000e200ff0a7b82 */ /* 0x000e220000000a00 */
[----:B------:R-:W1:Y:S01]  /*15c0*/  LDCU.64 UR4, c[0x4][0x68] ;  /* 0x01000d00ff0477ac */ /* 0x000e620008000a00 */
[----:B0-----:R-:W2:Y:S06]  /*15d0*/  LDG.E R0, desc[UR36][R10.64] ;  /* 0x000000240a007981 */ /* 0x001eac000c1e1900 */
        /* <DEDUP_REMOVED lines=9> */
.L_x_28:
        /* <DEDUP_REMOVED lines=12> */
.L_x_29:
        /* <DEDUP_REMOVED lines=12> */
.L_x_26:
[----:B------:R-:W-:-:S04]  /*17f0*/  ISETP.NE.U32.AND P0, PT, R16, RZ, PT ;  /* 0x000000ff1000720c */ /* 0x000fc80003f05070 */
[----:B------:R-:W-:-:S13]  /*1800*/  ISETP.NE.AND.EX P0, PT, R2, RZ, PT, P0 ;  /* 0x000000ff0200720c */ /* 0x000fda0003f05300 */
[----:B------:R-:W-:Y:S05]  /*1810*/  @!P0 EXIT ;  /* 0x000000000000894d */ /* 0x000fea0003800000 */
.L_x_31:
[----:B------:R-:W0:Y:S01]  /*1820*/  LDC.64 R6, c[0x0][0x388] ;  /* 0x0000e200ff067b82 */ /* 0x000e220000000a00 */
[----:B------:R-:W-:Y:S01]  /*1830*/  MOV R3, 0x0 ;  /* 0x0000000000037802 */ /* 0x000fe20000000f00 */
[----:B------:R-:W1:Y:S01]  /*1840*/  LDCU.64 UR4, c[0x4][0x68] ;  /* 0x01000d00ff0477ac */ /* 0x000e620008000a00 */
[----:B0-----:R0:W2:Y:S05]  /*1850*/  LDG.E R0, desc[UR36][R6.64] ;  /* 0x0000002406007981 */ /* 0x0010aa000c1e1900 */
[----:B------:R3:W4:Y:S01]  /*1860*/  LDC.64 R10, c[0x4][R3] ;  /* 0x01000000030a7b82 */ /* 0x0007220000000a00 */
[----:B------:R-:W-:Y:S01]  /*1870*/  IADD3 R16, P0, PT, R16, -0x1, RZ ;  /* 0xffffffff10107810 */ /* 0x000fe20007f1e0ff */
[----:B-1----:R-:W-:Y:S01]  /*1880*/  IMAD.U32 R4, RZ, RZ, UR4 ;  /* 0x00000004ff047e24 */ /* 0x002fe2000f8e00ff */
[----:B------:R-:W-:-:S02]  /*1890*/  MOV R5, UR5 ;  /* 0x0000000500057c02 */ /* 0x000fc40008000f00 */
[----:B------:R-:W-:Y:S02]  /*18a0*/  IADD3.X R2, PT, PT, R2, -0x1, RZ, P0, !PT ;  /* 0xffffffff02027810 */ /* 0x000fe400007fe4ff */
[----:B------:R-:W-:Y:S01]  /*18b0*/  ISETP.NE.U32.AND P0, PT, R16, RZ, PT ;  /* 0x000000ff1000720c */ /* 0x000fe20003f05070 */
[----:B0-----:R-:W-:-:S03]  /*18c0*/  IMAD.MOV.U32 R6, RZ, RZ, R22 ;  /* 0x000000ffff067224 */ /* 0x001fc600078e0016 */
[----:B------:R-:W-:Y:S01]  /*18d0*/  ISETP.NE.AND.EX P0, PT, R2, RZ, PT, P0 ;  /* 0x000000ff0200720c */ /* 0x000fe20003f05300 */
[----:B------:R-:W-:-:S03]  /*18e0*/  IMAD.MOV.U32 R7, RZ, RZ, R19 ;  /* 0x000000ffff077224 */ /* 0x000fc600078e0013 */
[----:B------:R-:W-:Y:S01]  /*18f0*/  P2R R17, PR, RZ, 0x1 ;  /* 0x00000001ff117803 */ /* 0x000fe20000000000 */
[----:B--2---:R-:W0:Y:S02]  /*1900*/  F2F.F64.F32 R8, R0 ;  /* 0x0000000000087310 */ /* 0x004e240000201800 */
[----:B0---4-:R3:W-:Y:S06]  /*1910*/  STL.64 [R1], R8 ;  /* 0x0000000801007387 */ /* 0x0117ec0000100a00 */
[----:B------:R-:W-:-:S07]  /*1920*/  LEPC R20, `(.L_x_30) ;  /* 0x000000001014794e */ /* 0x000fce0000000000 */
[----:B---3--:R-:W-:Y:S05]  /*1930*/  CALL.ABS.NOINC R10 ;  /* 0x000000000a007343 */ /* 0x008fea0003c00000 */
.L_x_30:
[----:B------:R-:W-:-:S13]  /*1940*/  ISETP.NE.AND P6, PT, R17, RZ, PT ;  /* 0x000000ff1100720c */ /* 0x000fda0003fc5270 */
[----:B------:R-:W-:Y:S05]  /*1950*/  @P6 BRA `(.L_x_31) ;  /* 0xfffffffc00b06947 */ /* 0x000fea000383ffff */
[----:B------:R-:W-:Y:S05]  /*1960*/  EXIT ;  /* 0x000000000000794d */ /* 0x000fea0003800000 */
.L_x_32:
[----:B------:R-:W-:-:S00]  /*1970*/  BRA `(.L_x_32) ;  /* 0xfffffffc00fc7947 */ /* 0x000fc0000383ffff */
[----:B------:R-:W-:-:S00]  /*1980*/  NOP ;  /* 0x0000000000007918 */ /* 0x000fc00000000000 */
[----:B------:R-:W-:-:S00]  /*1990*/  NOP ;  /* 0x0000000000007918 */ /* 0x000fc00000000000 */
[----:B------:R-:W-:-:S00]  /*19a0*/  NOP ;  /* 0x0000000000007918 */ /* 0x000fc00000000000 */
[----:B------:R-:W-:-:S00]  /*19b0*/  NOP ;  /* 0x0000000000007918 */ /* 0x000fc00000000000 */
[----:B------:R-:W-:-:S00]  /*19c0*/  NOP ;  /* 0x0000000000007918 */ /* 0x000fc00000000000 */
[----:B------:R-:W-:-:S00]  /*19d0*/  NOP ;  /* 0x0000000000007918 */ /* 0x000fc00000000000 */
[----:B------:R-:W-:-:S00]  /*19e0*/  NOP ;  /* 0x0000000000007918 */ /* 0x000fc00000000000 */
[----:B------:R-:W-:-:S00]  /*19f0*/  NOP ;  /* 0x0000000000007918 */ /* 0x000fc00000000000 */
.L_x_114:


//--------------------- .text._Z10initializelPf   --------------------------
	.section	.text._Z10initializelPf,"ax",@progbits
	.align	128
        .global         _Z10initializelPf
        .type           _Z10initializelPf,@function
        .size           _Z10initializelPf,(.L_x_113 - _Z10initializelPf)
        .other          _Z10initializelPf,@"STO_CUDA_ENTRY STV_DEFAULT"
_Z10initializelPf:
.text._Z10initializelPf:
[----:B------:R-:W-:Y:S08]  /*0000*/  LDC R1, c[0x0][0x37c] ;  /* 0x0000df00ff017b82 */ /* 0x000ff00000000800 */
[----:B------:R-:W0:Y:S02]  /*0010*/  LDC.64 R2, c[0x0][0x380] ;  /* 0x0000e000ff027b82 */ /* 0x000e240000000a00 */
[----:B0-----:R-:W-:-:S04]  /*0020*/  ISETP.GE.U32.AND P0, PT, R2, 0x1, PT ;  /* 0x000000010200780c */ /* 0x001fc80003f06070 */
[----:B------:R-:W-:-:S13]  /*0030*/  ISETP.GE.AND.EX P0, PT, R3, RZ, PT, P0 ;  /* 0x000000ff0300720c */ /* 0x000fda0003f06300 */
[----:B------:R-:W-:Y:S05]  /*0040*/  @!P0 EXIT ;  /* 0x000000000000894d */ /* 0x000fea0003800000 */
[----:B------:R-:W-:Y:S01]  /*0050*/  HFMA2 R0, -RZ, RZ, 0, 0 ;  /* 0x00000000ff007431 */ /* 0x000fe200000001ff */
[----:B------:R-:W0:Y:S01]  /*0060*/  LDCU.64 UR20, c[0x0][0x358] ;  /* 0x00006b00ff1477ac */ /* 0x000e220008000a00 */
[----:B------:R-:W1:Y:S01]  /*0070*/  LDCU.64 UR22, c[0x0][0x380] ;  /* 0x00007000ff1677ac */ /* 0x000e620008000a00 */
[----:B------:R-:W-:Y:S01]  /*0080*/  UMOV UR4, URZ ;  /* 0x000000ff00047c82 */ /* 0x000fe20008000000 */
[----:B------:R-:W-:Y:S01]  /*0090*/  UMOV UR11, 0xbc57ac4c ;  /* 0xbc57ac4c000b7882 */ /* 0x000fe20000000000 */
[----:B------:R-:W-:Y:S01]  /*00a0*/  UMOV UR14, 0x6627e8d5 ;  /* 0x6627e8d5000e7882 */ /* 0x000fe20000000000 */
[----:B------:R-:W-:Y:S01]  /*00b0*/  UMOV UR18, 0xe169c58d ;  /* 0xe169c58d00127882 */ /* 0x000fe20000000000 */
[----:B------:R-:W-:Y:S01]  /*00c0*/  UMOV UR12, 0x9b00dbd8 ;  /* 0x9b00dbd8000c7882 */ /* 0x000fe20000000000 */
[----:B------:R-:W-:Y:S01]  /*00d0*/  UMOV UR5, URZ ;  /* 0x000000ff00057c82 */ /* 0x000fe20008000000 */
[----:B------:R-:W-:Y:S01]  /*00e0*/  UMOV UR6, URZ ;  /* 0x000000ff00067c82 */ /* 0x000fe20008000000 */
[----:B------:R-:W-:Y:S01]  /*00f0*/  UMOV UR7, URZ ;  /* 0x000000ff00077c82 */ /* 0x000fe20008000000 */
[----:B------:R-:W-:Y:S01]  /*0100*/  UMOV UR8, URZ ;  /* 0x000000ff00087c82 */ /* 0x000fe20008000000 */
[----:B------:R-:W-:-:S05]  /*0110*/  UMOV UR9, URZ ;  /* 0x000000ff00097c82 */ /* 0x000fca0008000000 */
.L_x_41:
[----:B-1----:R-:W-:Y:S01]  /*0120*/  UIADD3 UR22, UP1, UPT, UR22, -0x1, URZ ;  /* 0xffffffff16167890 */ /* 0x002fe2000ff3e0ff */
[----:B------:R-:W-:-:S03]  /*0130*/  MOV R5, R0 ;  /* 0x0000000000057202 */ /* 0x000fc60000000f00 */
[----:B------:R-:W-:Y:S02]  /*0140*/  UIADD3.X UR23, UPT, UPT, UR23, -0x1, URZ, UP1, !UPT ;  /* 0xffffffff17177890 */ /* 0x000fe40008ffe4ff */
[----:B------:R-:W-:Y:S02]  /*0150*/  UISETP.NE.AND UP1, UPT, UR8, 0x1, UPT ;  /* 0x000000010800788c */ /* 0x000fe4000bf25270 */
[----:B------:R-:W-:Y:S01]  /*0160*/  UISETP.NE.U32.AND UP0, UPT, UR22, URZ, UPT ;  /* 0x000000ff1600728c */ /* 0x000fe2000bf05070 */
[----:B------:R-:W-:-:S03]  /*0170*/  UMOV UR8, URZ ;  /* 0x000000ff00087c82 */ /* 0x000fc60008000000 */
[----:B------:R-:W-:-:S03]  /*0180*/  UISETP.NE.AND.EX UP0, UPT, UR23, URZ, UPT, UP0 ;  /* 0x000000ff1700728c */ /* 0x000fc6000bf05300 */
[----:B------:R-:W-:Y:S08]  /*0190*/  BRA.U !UP1, `(.L_x_33) ;  /* 0x0000000909c87547 */ /* 0x000ff0000b800000 */
[----:B------:R-:W-:Y:S01]  /*01a0*/  UISETP.NE.AND UP1, UPT, UR9, 0x1, UPT ;  /* 0x000000010900788c */ /* 0x000fe2000bf25270 */
[----:B------:R-:W-:Y:S01]  /*01b0*/  UMOV UR10, 0x3 ;  /* 0x00000003000a7882 */ /* 0x000fe20000000000 */
[----:B------:R-:W-:Y:S01]  /*01c0*/  UMOV UR13, UR11 ;  /* 0x0000000b000d7c82 */ /* 0x000fe20008000000 */
[----:B------:R-:W-:-:S06]  /*01d0*/  UMOV UR8, UR18 ;  /* 0x0000001200087c82 */ /* 0x000fcc0008000000 */
[----:B------:R-:W-:Y:S05]  /*01e0*/  BRA.U !UP1, `(.L_x_34) ;  /* 0x0000000509e87547 */ /* 0x000fea000b800000 */
[----:B------:R-:W-:-:S09]  /*01f0*/  UISETP.NE.AND UP1, UPT, UR9, 0x2, UPT ;  /* 0x000000020900788c */ /* 0x000fd2000bf25270 */
[----:B------:R-:W-:Y:S05]  /*0200*/  BRA.U !UP1, `(.L_x_35) ;  /* 0x0000000509007547 */ /* 0x000fea000b800000 */
[----:B------:R-:W-:-:S09]  /*0210*/  UISETP.NE.AND UP1, UPT, UR9, 0x3, UPT ;  /* 0x000000030900788c */ /* 0x000fd2000bf25270 */
[----:B------:R-:W-:Y:S05]  /*0220*/  BRA.U UP1, `(.L_x_36) ;  /* 0x0000000101e47547 */ /* 0x000fea000b800000 */
[----:B------:R-:W-:-:S04]  /*0230*/  UIADD3 UR4, UPT, UPT, UR4, 0x1, URZ ;  /* 0x0000000104047890 */ /* 0x000fc8000fffe0ff */
[----:B------:R-:W-:Y:S02]  /*0240*/  UISETP.NE.AND UP1, UPT, UR4, URZ, UPT ;  /* 0x000000ff0400728c */ /* 0x000fe4000bf25270 */
[----:B------:R-:W-:-:S07]  /*0250*/  UIMAD.WIDE.U32 UR8, UR4, -0x2daee0ad, URZ ;  /* 0xd2511f53040878a5 */ /* 0x000fce000f8e00ff */
[----:B------:R-:W-:Y:S05]  /*0260*/  BRA.U UP1, `(.L_x_37) ;  /* 0x0000000101207547 */ /* 0x000fea000b800000 */
[----:B------:R-:W-:-:S04]  /*0270*/  UIADD3 UR5, UPT, UPT, UR5, 0x1, URZ ;  /* 0x0000000105057890 */ /* 0x000fc8000fffe0ff */
[----:B------:R-:W-:-:S11]  /*0280*/  UISETP.NE.AND UP1, UPT, UR5, URZ, UPT ;  /* 0x000000ff0500728c */ /* 0x000fd6000bf25270 */
[----:B------:R-:W-:Y:S02]  /*0290*/  @!UP1 UIADD3 UR6, UPT, UPT, UR6, 0x1, URZ ;  /* 0x0000000106069890 */ /* 0x000fe4000fffe0ff */
[----:B------:R-:W-:Y:S02]  /*02a0*/  @!UP1 UIADD3 UR10, UPT, UPT, UR7, 0x1, URZ ;  /* 0x00000001070a9890 */ /* 0x000fe4000fffe0ff */
[----:B------:R-:W-:Y:S01]  /*02b0*/  UISETP.NE.AND UP2, UPT, UR6, URZ, !UP1 ;  /* 0x000000ff0600728c */ /* 0x000fe2000cf45270 */
[----:B------:R-:W-:-:S10]  /*02c0*/  @!UP1 UMOV UR5, URZ ;  /* 0x000000ff00059c82 */ /* 0x000fd40008000000 */
[----:B------:R-:W-:-:S07]  /*02d0*/  @UP2 UIADD3 UR10, UPT, UPT, UR7, URZ, URZ ;  /* 0x000000ff070a2290 */ /* 0x000fce000fffe0ff */
[----:B------:R-:W-:-:S05]  /*02e0*/  @!UP1 UMOV UR7, UR10 ;  /* 0x0000000a00079c82 */ /* 0x000fca0008000000 */
.L_x_37:
[----:B------:R-:W-:Y:S02]  /*02f0*/  UIMAD.WIDE.U32 UR10, UR6, -0x326172a9, URZ ;  /* 0xcd9e8d57060a78a5 */ /* 0x000fe4000f8e00ff */
[----:B------:R-:W-:Y:S02]  /*0300*/  ULOP3.LUT UR16, UR7, UR9, URZ, 0x3c, !UPT ;  /* 0x0000000907107292 */ /* 0x000fe4000f8e3cff */
[----:B------:R-:W-:Y:S02]  /*0310*/  ULOP3.LUT UR14, UR11, UR5, URZ, 0x3c, !UPT ;  /* 0x000000050b0e7292 */ /* 0x000fe4000f8e3cff */
[----:B------:R-:W-:Y:S02]  /*0320*/  UIMAD.WIDE.U32 UR16, UR16, -0x326172a9, URZ ;  /* 0xcd9e8d57101078a5 */ /* 0x000fe4000f8e00ff */
[----:B------:R-:W-:Y:S02]  /*0330*/  UIMAD.WIDE.U32 UR14, UR14, -0x2daee0ad, URZ ;  /* 0xd2511f530e0e78a5 */ /* 0x000fe4000f8e00ff */
[----:B------:R-:W-:-:S02]  /*0340*/  ULOP3.LUT UR9, UR10, 0x9e3779b9, UR17, 0x96, !UPT ;  /* 0x9e3779b90a097892 */ /* 0x000fc4000f8e9611 */
[----:B------:R-:W-:Y:S02]  /*0350*/  ULOP3.LUT UR10, UR8, 0xbb67ae85, UR15, 0x96, !UPT ;  /* 0xbb67ae85080a7892 */ /* 0x000fe4000f8e960f */
[----:B------:R-:W-:Y:S02]  /*0360*/  UIMAD.WIDE.U32 UR8, UR9, -0x2daee0ad, URZ ;  /* 0xd2511f53090878a5 */ /* 0x000fe4000f8e00ff */
[----:B------:R-:W-:Y:S02]  /*0370*/  UIMAD.WIDE.U32 UR10, UR10, -0x326172a9, URZ ;  /* 0xcd9e8d570a0a78a5 */ /* 0x000fe4000f8e00ff */
[----:B------:R-:W-:Y:S02]  /*0380*/  ULOP3.LUT UR17, UR14, 0x76cf5d0a, UR9, 0x96, !UPT ;  /* 0x76cf5d0a0e117892 */ /* 0x000fe4000f8e9609 */
[----:B------:R-:W-:Y:S02]  /*0390*/  ULOP3.LUT UR14, UR16, 0x3c6ef372, UR11, 0x96, !UPT ;  /* 0x3c6ef372100e7892 */ /* 0x000fe4000f8e960b */
[----:B------:R-:W-:-:S02]  /*03a0*/  UIMAD.WIDE.U32 UR16, UR17, -0x326172a9, URZ ;  /* 0xcd9e8d57111078a5 */ /* 0x000fc4000f8e00ff */
[----:B------:R-:W-:Y:S02]  /*03b0*/  UIMAD.WIDE.U32 UR14, UR14, -0x2daee0ad, URZ ;  /* 0xd2511f530e0e78a5 */ /* 0x000fe4000f8e00ff */
[----:B------:R-:W-:Y:S02]  /*03c0*/  ULOP3.LUT UR9, UR10, 0xdaa66d2b, UR17, 0x96, !UPT ;  /* 0xdaa66d2b0a097892 */ /* 0x000fe4000f8e9611 */
[----:B------:R-:W-:Y:S02]  /*03d0*/  ULOP3.LUT UR10, UR8, 0x32370b8f, UR15, 0x96, !UPT ;  /* 0x32370b8f080a7892 */ /* 0x000fe4000f8e960f */
        /* <DEDUP_REMOVED lines=23> */
[----:B------:R-:W-:Y:S01]  /*0550*/  ULOP3.LUT UR11, UR8, 0x96a522ad, UR15, 0x96, !UPT ;  /* 0x96a522ad080b7892 */ /* 0x000fe2000f8e960f */
[----:B------:R-:W-:Y:S02]  /*0560*/  UMOV UR10, 0x1 ;  /* 0x00000001000a7882 */ /* 0x000fe40000000000 */
[----:B------:R-:W-:Y:S01]  /*0570*/  UMOV UR8, UR12 ;  /* 0x0000000c00087c82 */ /* 0x000fe20008000000 */
[----:B------:R-:W-:Y:S01]  /*0580*/  UMOV UR12, UR14 ;  /* 0x0000000e000c7c82 */ /* 0x000fe20008000000 */
[----:B------:R-:W-:Y:S01]  /*0590*/  UMOV UR18, UR16 ;  /* 0x0000001000127c82 */ /* 0x000fe20008000000 */
[----:B------:R-:W-:Y:S01]  /*05a0*/  UMOV UR14, UR13 ;  /* 0x0000000d000e7c82 */ /* 0x000fe20008000000 */
[----:B------:R-:W-:Y:S05]  /*05b0*/  BRA `(.L_x_34) ;  /* 0x0000000000f47947 */ /* 0x000fea0003800000 */
.L_x_36:
[----:B------:R-:W-:Y:S02]  /*05c0*/  UISETP.NE.AND UP1, UPT, UR9, URZ, UPT ;  /* 0x000000ff0900728c */ /* 0x000fe4000bf25270 */
[----:B------:R-:W-:Y:S02]  /*05d0*/  UIADD3 UR10, UPT, UPT, UR9, 0x2, URZ ;  /* 0x00000002090a7890 */ /* 0x000fe4000fffe0ff */
[----:B------:R-:W-:Y:S02]  /*05e0*/  USEL UR13, UR18, UR14, !UP1 ;  /* 0x0000000e120d7287 */ /* 0x000fe4000c800000 */
[----:B------:R-:W-:Y:S01]  /*05f0*/  UMOV UR8, UR14 ;  /* 0x0000000e00087c82 */ /* 0x000fe20008000000 */
[----:B------:R-:W-:Y:S09]  /*0600*/  BRA `(.L_x_34) ;  /* 0x0000000000e07947 */ /* 0x000ff20003800000 */
.L_x_35:
        /* <DEDUP_REMOVED lines=12> */
.L_x_38:
        /* <DEDUP_REMOVED lines=36> */
[----:B------:R-:W-:Y:S01]  /*0910*/  UIMAD.WIDE.U32 UR16, UR16, -0x2daee0ad, URZ ;  /* 0xd2511f53101078a5 */ /* 0x000fe2000f8e00ff */
[----:B------:R-:W-:Y:S01]  /*0920*/  UMOV UR13, UR12 ;  /* 0x0000000c000d7c82 */ /* 0x000fe20008000000 */
[----:B------:R-:W-:Y:S02]  /*0930*/  ULOP3.LUT UR14, UR14, 0x8ff34781, UR19, 0x96, !UPT ;  /* 0x8ff347810e0e7892 */ /* 0x000fe4000f8e9613 */
[----:B------:R-:W-:Y:S01]  /*0940*/  ULOP3.LUT UR9, UR8, 0x96a522ad, UR17, 0x96, !UPT ;  /* 0x96a522ad08097892 */ /* 0x000fe2000f8e9611 */
[----:B------:R-:W-:Y:S02]  /*0950*/  UMOV UR10, URZ ;  /* 0x000000ff000a7c82 */ /* 0x000fe40008000000 */
[----:B------:R-:W-:Y:S01]  /*0960*/  UMOV UR8, UR11 ;  /* 0x0000000b00087c82 */ /* 0x000fe20008000000 */
[----:B------:R-:W-:-:S03]  /*0970*/  UMOV UR12, UR16 ;  /* 0x00000010000c7c82 */ /* 0x000fc60008000000 */
[----:B------:R-:W-:-:S05]  /*0980*/  UMOV UR11, UR9 ;  /* 0x00000009000b7c82 */ /* 0x000fca0008000000 */
.L_x_34:
[----:B------:R-:W-:Y:S01]  /*0990*/  HFMA2 R3, -RZ, RZ, 0.1171875, 0 ;  /* 0x2f800000ff037431 */ /* 0x000fe200000001ff */
[----:B------:R-:W-:Y:S02]  /*09a0*/  I2FP.F32.U32 R0, UR8 ;  /* 0x0000000800007c45 */ /* 0x000fe40008201000 */
[----:B------:R-:W-:-:S03]  /*09b0*/  MOV R5, 0x3e055027 ;  /* 0x3e05502700057802 */ /* 0x000fc60000000f00 */
[----:B------:R-:W-:-:S05]  /*09c0*/  FFMA R0, R0, R3, 1.1641532182693481445e-10 ;  /* 0x2f00000000007423 */ /* 0x000fca0000000003 */
[----:B------:R-:W-:-:S13]  /*09d0*/  FSETP.GEU.AND P0, PT, R0, 1.175494350822287508e-38, PT ;  /* 0x008000000000780b */ /* 0x000fda0003f0e000 */
[----:B------:R-:W-:-:S05]  /*09e0*/  @!P0 FMUL R0, R0, 8388608 ;  /* 0x4b00000000008820 */ /* 0x000fca0000400000 */
[----:B------:R-:W-:-:S04]  /*09f0*/  IADD3 R2, PT, PT, R0, -0x3f2aaaab, RZ ;  /* 0xc0d5555500027810 */ /* 0x000fc80007ffe0ff */
[----:B------:R-:W-:-:S04]  /*0a00*/  LOP3.LUT R3, R2, 0xff800000, RZ, 0xc0, !PT ;  /* 0xff80000002037812 */ /* 0x000fc800078ec0ff */
[-C--:B------:R-:W-:Y:S02]  /*0a10*/  IADD3 R2, PT, PT, R0, -R3.reuse, RZ ;  /* 0x8000000300027210 */ /* 0x080fe40007ffe0ff */
[----:B------:R-:W-:-:S03]  /*0a20*/  I2FP.F32.S32 R3, R3 ;  /* 0x0000000300037245 */ /* 0x000fc60000201400 */
[----:B------:R-:W-:Y:S01]  /*0a30*/  FADD R4, R2, -1 ;  /* 0xbf80000002047421 */ /* 0x000fe20000000000 */
[----:B------:R-:W-:Y:S02]  /*0a40*/  FSEL R2, RZ, -23, P0 ;  /* 0xc1b80000ff027808 */ /* 0x000fe40000000000 */
[----:B------:R-:W-:Y:S01]  /*0a50*/  ISETP.GT.U32.AND P0, PT, R0, 0x7f7fffff, PT ;  /* 0x7f7fffff0000780c */ /* 0x000fe20003f04070 */
[C---:B------:R-:W-:Y:S02]  /*0a60*/  FFMA R5, R4.reuse, -R5, 0.14084610342979431152 ;  /* 0x3e1039f604057423 */ /* 0x040fe40000000805 */
[----:B------:R-:W-:Y:S01]  /*0a70*/  FFMA R2, R3, 1.1920928955078125e-07, R2 ;  /* 0x3400000003027823 */ /* 0x000fe20000000002 */
[----:B------:R-:W-:Y:S01]  /*0a80*/  MOV R3, 0x7f800000 ;  /* 0x7f80000000037802 */ /* 0x000fe20000000f00 */
[----:B------:R-:W-:-:S04]  /*0a90*/  FFMA R5, R4, R5, -0.12148627638816833496 ;  /* 0xbdf8cdcc04057423 */ /* 0x000fc80000000005 */
[----:B------:R-:W-:-:S04]  /*0aa0*/  FFMA R5, R4, R5, 0.13980610668659210205 ;  /* 0x3e0f295504057423 */ /* 0x000fc80000000005 */
[----:B------:R-:W-:-:S04]  /*0ab0*/  FFMA R5, R4, R5, -0.16684235632419586182 ;  /* 0xbe2ad8b904057423 */ /* 0x000fc80000000005 */
[----:B------:R-:W-:-:S04]  /*0ac0*/  FFMA R5, R4, R5, 0.20012299716472625732 ;  /* 0x3e4ced0b04057423 */ /* 0x000fc80000000005 */
[----:B------:R-:W-:-:S04]  /*0ad0*/  FFMA R5, R4, R5, -0.24999669194221496582 ;  /* 0xbe7fff2204057423 */ /* 0x000fc80000000005 */
[----:B------:R-:W-:-:S04]  /*0ae0*/  FFMA R5, R4, R5, 0.33333182334899902344 ;  /* 0x3eaaaa7804057423 */ /* 0x000fc80000000005 */
[----:B------:R-:W-:-:S04]  /*0af0*/  FFMA R5, R4, R5, -0.5 ;  /* 0xbf00000004057423 */ /* 0x000fc80000000005 */
[----:B------:R-:W-:-:S04]  /*0b00*/  FMUL R5, R4, R5 ;  /* 0x0000000504057220 */ /* 0x000fc80000400000 */
[----:B------:R-:W-:-:S04]  /*0b10*/  FFMA R5, R4, R5, R4 ;  /* 0x0000000504057223 */ /* 0x000fc80000000004 */
[----:B------:R-:W-:Y:S01]  /*0b20*/  FFMA R2, R2, 0.69314718246459960938, R5 ;  /* 0x3f31721802027823 */ /* 0x000fe20000000005 */
[C---:B------:R-:W-:Y:S01]  /*0b30*/  @P0 FFMA R2, R0.reuse, R3, +INF ;  /* 0x7f80000000020423 */ /* 0x040fe20000000003 */
[----:B------:R-:W-:Y:S02]  /*0b40*/  FSETP.NEU.AND P0, PT, R0, RZ, PT ;  /* 0x000000ff0000720b */ /* 0x000fe40003f0d000 */
[----:B------:R-:W-:Y:S01]  /*0b50*/  I2FP.F32.U32 R0, UR13 ;  /* 0x0000000d00007c45 */ /* 0x000fe20008201000 */
[----:B------:R-:W-:-:S05]  /*0b60*/  FMUL R2, R2, -2 ;  /* 0xc000000002027820 */ /* 0x000fca0000400000 */
[----:B------:R-:W-:-:S04]  /*0b70*/  FSEL R5, R2, +INF , P0 ;  /* 0x7f80000002057808 */ /* 0x000fc80000000000 */
[----:B------:R-:W-:Y:S01]  /*0b80*/  IADD3 R3, PT, PT, R5, -0xd000000, RZ ;  /* 0xf300000005037810 */ /* 0x000fe20007ffe0ff */
[----:B------:R1:W2:Y:S03]  /*0b90*/  MUFU.RSQ R2, R5 ;  /* 0x0000000500027308 */ /* 0x0002a60000001400 */
[----:B------:R-:W-:Y:S01]  /*0ba0*/  ISETP.GT.U32.AND P0, PT, R3, 0x727fffff, PT ;  /* 0x727fffff0300780c */ /* 0x000fe20003f04070 */
[----:B------:R-:W-:-:S05]  /*0bb0*/  HFMA2 R3, -RZ, RZ, 0.1495361328125, 0.0004794597625732421875 ;  /* 0x30c90fdbff037431 */ /* 0x000fca00000001ff */
[----:B------:R-:W-:-:S07]  /*0bc0*/  FFMA R6, R0, R3, 7.314590599882819788e-10 ;  /* 0x30490fdb00067423 */ /* 0x000fce0000000003 */
[----:B-1----:R-:W-:Y:S05]  /*0bd0*/  @!P0 BRA `(.L_x_39) ;  /* 0x00000000000c8947 */ /* 0x002fea0003800000 */
[----:B------:R-:W-:-:S07]  /*0be0*/  MOV R4, 0xc00 ;  /* 0x00000c0000047802 */ /* 0x000fce0000000f00 */
[----:B0-2---:R-:W-:Y:S05]  /*0bf0*/  CALL.REL.NOINC `($__internal_0_$__cuda_sm20_sqrt_rn_f32_slowpath) ;  /* 0x0000000000407944 */ /* 0x005fea0003c00000 */
[----:B------:R-:W-:Y:S05]  /*0c00*/  BRA `(.L_x_40) ;  /* 0x0000000000107947 */ /* 0x000fea0003800000 */
.L_x_39:
[----:B--2---:R-:W-:Y:S01]  /*0c10*/  FMUL.FTZ R0, R5, R2 ;  /* 0x0000000205007220 */ /* 0x004fe20000410000 */
[----:B------:R-:W-:-:S03]  /*0c20*/  FMUL.FTZ R2, R2, 0.5 ;  /* 0x3f00000002027820 */ /* 0x000fc60000410000 */
[----:B------:R-:W-:-:S04]  /*0c30*/  FFMA R3, -R0, R0, R5 ;  /* 0x0000000000037223 */ /* 0x000fc80000000105 */
[----:B------:R-:W-:-:S07]  /*0c40*/  FFMA R0, R3, R2, R0 ;  /* 0x0000000203007223 */ /* 0x000fce0000000000 */
.L_x_40:
[----:B------:R-:W-:Y:S01]  /*0c50*/  FMUL.RZ R2, R6, 0.15915493667125701904 ;  /* 0x3e22f98306027820 */ /* 0x000fe2000040c000 */
[----:B------:R-:W-:Y:S01]  /*0c60*/  UMOV UR8, 0x1 ;  /* 0x0000000100087882 */ /* 0x000fe20000000000 */
[----:B------:R-:W-:Y:S02]  /*0c70*/  UMOV UR9, UR10 ;  /* 0x0000000a00097c82 */ /* 0x000fe40008000000 */
[----:B------:R-:W1:Y:S08]  /*0c80*/  MUFU.SIN R5, R2 ;  /* 0x0000000200057308 */ /* 0x000e700000000400 */
[----:B------:R-:W2:Y:S01]  /*0c90*/  MUFU.COS R3, R2 ;  /* 0x0000000200037308 */ /* 0x000ea20000000000 */
[-C--:B-1----:R-:W-:Y:S01]  /*0ca0*/  FMUL R5, R5, R0.reuse ;  /* 0x0000000005057220 */ /* 0x082fe20000400000 */
[----:B--2---:R-:W-:-:S07]  /*0cb0*/  FMUL R0, R3, R0 ;  /* 0x0000000003007220 */ /* 0x004fce0000400000 */
.L_x_33:
[----:B------:R-:W-:Y:S05]  /*0cc0*/  BRA.U UP0, `(.L_x_41) ;  /* 0xfffffff500147547 */ /* 0x000fea000b83ffff */
[----:B------:R-:W0:Y:S02]  /*0cd0*/  LDC.64 R2, c[0x0][0x388] ;  /* 0x0000e200ff027b82 */ /* 0x000e240000000a00 */
[----:B0-----:R-:W-:Y:S01]  /*0ce0*/  STG.E desc[UR20][R2.64], R5 ;  /* 0x0000000502007986 */ /* 0x001fe2000c101914 */
[----:B------:R-:W-:Y:S05]  /*0cf0*/  EXIT ;  /* 0x000000000000794d */ /* 0x000fea0003800000 */
        .weak           $__internal_0_$__cuda_sm20_sqrt_rn_f32_slowpath
        .type           $__internal_0_$__cuda_sm20_sqrt_rn_f32_slowpath,@function
        .size           $__internal_0_$__cuda_sm20_sqrt_rn_f32_slowpath,(.L_x_113 - $__internal_0_$__cuda_sm20_sqrt_rn_f32_slowpath)
$__internal_0_$__cuda_sm20_sqrt_rn_f32_slowpath:
[----:B------:R-:W-:-:S13]  /*0d00*/  LOP3.LUT P0, RZ, R5, 0x7fffffff, RZ, 0xc0, !PT ;  /* 0x7fffffff05ff7812 */ /* 0x000fda000780c0ff */
[----:B------:R-:W-:Y:S01]  /*0d10*/  @!P0 MOV R2, R5 ;  /* 0x0000000500028202 */ /* 0x000fe20000000f00 */
[----:B------:R-:W-:Y:S06]  /*0d20*/  @!P0 BRA `(.L_x_42) ;  /* 0x0000000000488947 */ /* 0x000fec0003800000 */
[----:B------:R-:W-:Y:S02]  /*0d30*/  FSETP.GEU.FTZ.AND P0, PT, R5, RZ, PT ;  /* 0x000000ff0500720b */ /* 0x000fe40003f1e000 */
[----:B------:R-:W-:-:S11]  /*0d40*/  MOV R0, R5 ;  /* 0x0000000500007202 */ /* 0x000fd60000000f00 */
[----:B------:R-:W-:Y:S01]  /*0d50*/  @!P0 MOV R2, 0x7fffffff ;  /* 0x7fffffff00028802 */ /* 0x000fe20000000f00 */
[----:B------:R-:W-:Y:S06]  /*0d60*/  @!P0 BRA `(.L_x_42) ;  /* 0x0000000000388947 */ /* 0x000fec0003800000 */
[----:B------:R-:W-:-:S13]  /*0d70*/  FSETP.GTU.FTZ.AND P0, PT, |R0|, +INF , PT ;  /* 0x7f8000000000780b */ /* 0x000fda0003f1c200 */
[----:B------:R-:W-:Y:S01]  /*0d80*/  @P0 FADD.FTZ R2, R0, 1 ;  /* 0x3f80000000020421 */ /* 0x000fe20000010000 */
[----:B------:R-:W-:Y:S06]  /*0d90*/  @P0 BRA `(.L_x_42) ;  /* 0x00000000002c0947 */ /* 0x000fec0003800000 */
[----:B------:R-:W-:-:S13]  /*0da0*/  FSETP.NEU.FTZ.AND P0, PT, |R0|, +INF , PT ;  /* 0x7f8000000000780b */ /* 0x000fda0003f1d200 */
[----:B------:R-:W-:Y:S01]  /*0db0*/  @!P0 MOV R2, R0 ;  /* 0x0000000000028202 */ /* 0x000fe20000000f00 */
[----:B------:R-:W-:Y:S06]  /*0dc0*/  @!P0 BRA `(.L_x_42) ;  /* 0x0000000000208947 */ /* 0x000fec0003800000 */
[----:B------:R-:W-:-:S04]  /*0dd0*/  FFMA R0, R0, 1.84467440737095516160e+19, RZ ;  /* 0x5f80000000007823 */ /* 0x000fc800000000ff */
[----:B------:R-:W0:Y:S02]  /*0de0*/  MUFU.RSQ R3, R0 ;  /* 0x0000000000037308 */ /* 0x000e240000001400 */
[----:B0-----:R-:W-:Y:S01]  /*0df0*/  FMUL.FTZ R5, R0, R3 ;  /* 0x0000000300057220 */ /* 0x001fe20000410000 */
[----:B------:R-:W-:-:S03]  /*0e00*/  FMUL.FTZ R3, R3, 0.5 ;  /* 0x3f00000003037820 */ /* 0x000fc60000410000 */
[----:B------:R-:W-:-:S04]  /*0e10*/  FADD.FTZ R2, -R5, -RZ ;  /* 0x800000ff05027221 */ /* 0x000fc80000010100 */
[----:B------:R-:W-:-:S04]  /*0e20*/  FFMA R2, R5, R2, R0 ;  /* 0x0000000205027223 */ /* 0x000fc80000000000 */
[----:B------:R-:W-:-:S04]  /*0e30*/  FFMA R2, R2, R3, R5 ;  /* 0x0000000302027223 */ /* 0x000fc80000000005 */
[----:B------:R-:W-:-:S07]  /*0e40*/  FMUL.FTZ R2, R2, 2.3283064365386962891e-10 ;  /* 0x2f80000002027820 */ /* 0x000fce0000410000 */
.L_x_42:
[----:B------:R-:W-:Y:S01]  /*0e50*/  HFMA2 R3, -RZ, RZ, 0, 0 ;  /* 0x00000000ff037431 */ /* 0x000fe200000001ff */
[----:B------:R-:W-:Y:S02]  /*0e60*/  MOV R0, R2 ;  /* 0x0000000200007202 */ /* 0x000fe40000000f00 */
[----:B------:R-:W-:-:S04]  /*0e70*/  MOV R2, R4 ;  /* 0x0000000400027202 */ /* 0x000fc80000000f00 */
[----:B------:R-:W-:Y:S05]  /*0e80*/  RET.REL.NODEC R2 `(_Z10initializelPf) ;  /* 0xfffffff0025c7950 */ /* 0x000fea0003c3ffff */
.L_x_43:
        /* <DEDUP_REMOVED lines=15> */
.L_x_113:


//--------------------- .text._Z11assertEqual6array4PfS_S0_S_ --------------------------
	.section	.text._Z11assertEqual6array4PfS_S0_S_,"ax",@progbits
	.align	128
        .global         _Z11assertEqual6array4PfS_S0_S_
        .type           _Z11assertEqual6array4PfS_S0_S_,@function
        .size           _Z11assertEqual6array4PfS_S0_S_,(.L_x_116 - _Z11assertEqual6array4PfS_S0_S_)
        .other          _Z11assertEqual6array4PfS_S0_S_,@"STO_CUDA_ENTRY STV_DEFAULT"
_Z11assertEqual6array4PfS_S0_S_:
.text._Z11assertEqual6array4PfS_S0_S_:
[----:B------:R-:W0:Y:S08]  /*0000*/  LDC R1, c[0x0][0x37c] ;  /* 0x0000df00ff017b82 */ /* 0x000e300000000800 */
[----:B------:R-:W1:Y:S02]  /*0010*/  LDC.64 R2, c[0x0][0x380] ;  /* 0x0000e000ff027b82 */ /* 0x000e640000000a00 */
[----:B-1----:R-:W-:-:S04]  /*0020*/  ISETP.GE.U32.AND P0, PT, R2, 0x1, PT ;  /* 0x000000010200780c */ /* 0x002fc80003f06070 */
[----:B------:R-:W-:-:S13]  /*0030*/  ISETP.GE.AND.EX P0, PT, R3, RZ, PT, P0 ;  /* 0x000000ff0300720c */ /* 0x000fda0003f06300 */
[----:B0-----:R-:W-:Y:S05]  /*0040*/  @!P0 EXIT ;  /* 0x000000000000894d */ /* 0x001fea0003800000 */
[----:B------:R-:W0:Y:S08]  /*0050*/  LDC.64 R4, c[0x0][0x388] ;  /* 0x0000e200ff047b82 */ /* 0x000e300000000a00 */
[----:B------:R-:W0:Y:S08]  /*0060*/  LDC.64 R6, c[0x0][0x390] ;  /* 0x0000e400ff067b82 */ /* 0x000e300000000a00 */
[----:B------:R-:W1:Y:S01]  /*0070*/  LDC.64 R8, c[0x0][0x398] ;  /* 0x0000e600ff087b82 */ /* 0x000e620000000a00 */
[----:B0-----:R-:W-:-:S04]  /*0080*/  ISETP.LT.U32.AND P0, PT, R4, R6, PT ;  /* 0x000000060400720c */ /* 0x001fc80003f01070 */
[----:B------:R-:W-:-:S04]  /*0090*/  ISETP.LT.AND.EX P0, PT, R5, R7, PT, P0 ;  /* 0x000000070500720c */ /* 0x000fc80003f01300 */
[----:B------:R-:W-:Y:S02]  /*00a0*/  SEL R3, R4, R6, P0 ;  /* 0x0000000604037207 */ /* 0x000fe40000000000 */
[----:B------:R-:W-:Y:S02]  /*00b0*/  SEL R2, R5, R7, P0 ;  /* 0x0000000705027207 */ /* 0x000fe40000000000 */
[----:B-1----:R-:W-:-:S04]  /*00c0*/  ISETP.LT.U32.AND P0, PT, R3, R8, PT ;  /* 0x000000080300720c */ /* 0x002fc80003f01070 */
[----:B------:R-:W-:-:S04]  /*00d0*/  ISETP.LT.AND.EX P0, PT, R2, R9, PT, P0 ;  /* 0x000000090200720c */ /* 0x000fc80003f01300 */
[----:B------:R-:W-:Y:S02]  /*00e0*/  SEL R0, R3, R8, P0 ;  /* 0x0000000803007207 */ /* 0x000fe40000000000 */
[----:B------:R-:W-:Y:S02]  /*00f0*/  SEL R2, R2, R9, P0 ;  /* 0x0000000902027207 */ /* 0x000fe40000000000 */
[----:B------:R-:W-:-:S04]  /*0100*/  ISETP.GE.U32.AND P0, PT, R0, 0x1, PT ;  /* 0x000000010000780c */ /* 0x000fc80003f06070 */
[----:B------:R-:W-:-:S13]  /*0110*/  ISETP.GE.AND.EX P0, PT, R2, RZ, PT, P0 ;  /* 0x000000ff0200720c */ /* 0x000fda0003f06300 */
[----:B------:R-:W-:Y:S05]  /*0120*/  @!P0 EXIT ;  /* 0x000000000000894d */ /* 0x000fea0003800000 */
[----:B------:R-:W0:Y:S01]  /*0130*/  LDCU.64 UR42, c[0x0][0x3c0] ;  /* 0x00007800ff2a77ac */ /* 0x000e220008000a00 */
[----:B------:R-:W-:Y:S02]  /*0140*/  IMAD.MOV.U32 R50, RZ, RZ, RZ ;  /* 0x000000ffff327224 */ /* 0x000fe400078e00ff */
[----:B------:R-:W-:Y:S01]  /*0150*/  IMAD.MOV.U32 R48, RZ, RZ, RZ ;  /* 0x000000ffff307224 */ /* 0x000fe200078e00ff */
[----:B------:R-:W1:Y:S01]  /*0160*/  LDCU.64 UR40, c[0x0][0x3e8] ;  /* 0x00007d00ff2877ac */ /* 0x000e620008000a00 */
[----:B------:R-:W2:Y:S01]  /*0170*/  LDCU.64 UR36, c[0x0][0x358] ;  /* 0x00006b00ff2477ac */ /* 0x000ea20008000a00 */
[----:B0-----:R-:W-:Y:S02]  /*0180*/  USHF.L.U64.HI UR44, UR42, 0x5, UR43 ;  /* 0x000000052a2c7899 */ /* 0x001fe4000801022b */
[----:B------:R-:W-:Y:S02]  /*0190*/  USHF.L.U64.HI UR38, UR42, 0x2, UR43 ;  /* 0x000000022a267899 */ /* 0x000fe4000801022b */
[----:B-1----:R-:W-:-:S02]  /*01a0*/  USHF.L.U64.HI UR45, UR40, 0x5, UR41 ;  /* 0x00000005282d7899 */ /* 0x002fc40008010229 */
[----:B------:R-:W-:Y:S02]  /*01b0*/  USHF.L.U64.HI UR39, UR40, 0x2, UR41 ;  /* 0x0000000228277899 */ /* 0x000fe40008010229 */
[----:B------:R-:W-:Y:S02]  /*01c0*/  USHF.L.U32 UR43, UR42, 0x2, URZ ;  /* 0x000000022a2b7899 */ /* 0x000fe400080006ff */
[----:B--2---:R-:W-:-:S12]  /*01d0*/  USHF.L.U32 UR41, UR40, 0x2, URZ ;  /* 0x0000000228297899 */ /* 0x004fd800080006ff */
.L_x_83:
[----:B------:R-:W0:Y:S01]  /*01e0*/  LDCU.64 UR4, c[0x0][0x3d0] ;  /* 0x00007a00ff0477ac */ /* 0x000e220008000a00 */
[----:B------:R-:W-:Y:S01]  /*01f0*/  BSSY.RECONVERGENT B9, `(.L_x_44) ;  /* 0x0000231000097945 */ /* 0x000fe20003800200 */
[----:B------:R-:W-:Y:S01]  /*0200*/  IMAD.MOV.U32 R46, RZ, RZ, RZ ;  /* 0x000000ffff2e7224 */ /* 0x000fe200078e00ff */
[----:B------:R-:W1:Y:S01]  /*0210*/  LDCU.64 UR6, c[0x0][0x3a8] ;  /* 0x00007500ff0677ac */ /* 0x000e620008000a00 */
[----:B------:R-:W-:Y:S01]  /*0220*/  IMAD.MOV.U32 R44, RZ, RZ, RZ ;  /* 0x000000ffff2c7224 */ /* 0x000fe200078e00ff */
[----:B------:R-:W2:Y:S01]  /*0230*/  LDCU.64 UR8, c[0x0][0x380] ;  /* 0x00007000ff0877ac */ /* 0x000ea20008000a00 */
[----:B0-----:R-:W-:Y:S02]  /*0240*/  IMAD R3, R48, UR4, RZ ;  /* 0x0000000430037c24 */ /* 0x001fe4000f8e02ff */
[----:B------:R-:W-:-:S04]  /*0250*/  IMAD.WIDE.U32 R34, R50, UR4, RZ ;  /* 0x0000000432227c25 */ /* 0x000fc8000f8e00ff */
[----:B-1----:R-:W-:Y:S02]  /*0260*/  IMAD R5, R48, UR6, RZ ;  /* 0x0000000630057c24 */ /* 0x002fe4000f8e02ff */
[C---:B------:R-:W-:Y:S02]  /*0270*/  IMAD R3, R50.reuse, UR5, R3 ;  /* 0x0000000532037c24 */ /* 0x040fe4000f8e0203 */
[----:B------:R-:W-:-:S03]  /*0280*/  IMAD.WIDE.U32 R32, R50, UR6, RZ ;  /* 0x0000000632207c25 */ /* 0x000fc6000f8e00ff */
[----:B------:R-:W-:Y:S01]  /*0290*/  IADD3 R49, PT, PT, R35, R3, RZ ;  /* 0x0000000323317210 */ /* 0x000fe20007ffe0ff */
[C---:B------:R-:W-:Y:S01]  /*02a0*/  IMAD R5, R50.reuse, UR7, R5 ;  /* 0x0000000732057c24 */ /* 0x040fe2000f8e0205 */
[----:B------:R-:W-:-:S03]  /*02b0*/  IADD3 R50, P0, PT, R50, 0x1, RZ ;  /* 0x0000000132327810 */ /* 0x000fc60007f1e0ff */
[----:B------:R-:W-:Y:S02]  /*02c0*/  IMAD.IADD R47, R33, 0x1, R5 ;  /* 0x00000001212f7824 */ /* 0x000fe400078e0205 */
[----:B------:R-:W-:Y:S01]  /*02d0*/  IMAD.X R48, RZ, RZ, R48, P0 ;  /* 0x000000ffff307224 */ /* 0x000fe200000e0630 */
[----:B--2---:R-:W-:-:S04]  /*02e0*/  ISETP.NE.U32.AND P0, PT, R50, UR8, PT ;  /* 0x0000000832007c0c */ /* 0x004fc8000bf05070 */
[----:B------:R-:W-:-:S04]  /*02f0*/  ISETP.NE.AND.EX P0, PT, R48, UR9, PT, P0 ;  /* 0x0000000930007c0c */ /* 0x000fc8000bf05300 */
[----:B------:R-:W-:-:S09]  /*0300*/  P2R R56, PR, RZ, 0x1 ;  /* 0x00000001ff387803 */ /* 0x000fd20000000000 */
.L_x_82:
[----:B------:R-:W0:Y:S01]  /*0310*/  LDCU.64 UR4, c[0x0][0x3d8] ;  /* 0x00007b00ff0477ac */ /* 0x000e220008000a00 */
[----:B------:R-:W-:Y:S01]  /*0320*/  IMAD.MOV.U32 R2, RZ, RZ, R34 ;  /* 0x000000ffff027224 */ /* 0x000fe200078e0022 */
[----:B------:R-:W-:Y:S01]  /*0330*/  BSSY.RECONVERGENT B8, `(.L_x_45) ;  /* 0x000021a000087945 */ /* 0x000fe20003800200 */
[----:B------:R-:W-:Y:S01]  /*0340*/  IMAD.MOV.U32 R3, RZ, RZ, R49 ;  /* 0x000000ffff037224 */ /* 0x000fe200078e0031 */
[----:B------:R-:W1:Y:S01]  /*0350*/  LDCU.64 UR6, c[0x0][0x3b0] ;  /* 0x00007600ff0677ac */ /* 0x000e620008000a00 */
[----:B------:R-:W-:Y:S02]  /*0360*/  IMAD.MOV.U32 R42, RZ, RZ, RZ ;  /* 0x000000ffff2a7224 */ /* 0x000fe400078e00ff */
[----:B------:R-:W-:Y:S01]  /*0370*/  IMAD.MOV.U32 R40, RZ, RZ, RZ ;  /* 0x000000ffff287224 */ /* 0x000fe200078e00ff */
[----:B------:R-:W2:Y:S01]  /*0380*/  LDCU.64 UR8, c[0x0][0x388] ;  /* 0x00007100ff0877ac */ /* 0x000ea20008000a00 */
[----:B0-----:R-:W-:-:S04]  /*0390*/  IMAD.WIDE.U32 R30, R46, UR4, R2 ;  /* 0x000000042e1e7c25 */ /* 0x001fc8000f8e0002 */
[C---:B------:R-:W-:Y:S02]  /*03a0*/  IMAD R5, R44.reuse, UR4, RZ ;  /* 0x000000042c057c24 */ /* 0x040fe4000f8e02ff */
[----:B-1----:R-:W-:Y:S02]  /*03b0*/  IMAD R7, R44, UR6, RZ ;  /* 0x000000062c077c24 */ /* 0x002fe4000f8e02ff */
[----:B------:R-:W-:Y:S02]  /*03c0*/  IMAD.MOV.U32 R2, RZ, RZ, R32 ;  /* 0x000000ffff027224 */ /* 0x000fe400078e0020 */
[----:B------:R-:W-:Y:S02]  /*03d0*/  IMAD.MOV.U32 R3, RZ, RZ, R47 ;  /* 0x000000ffff037224 */ /* 0x000fe400078e002f */
[C---:B------:R-:W-:Y:S02]  /*03e0*/  IMAD R5, R46.reuse, UR5, R5 ;  /* 0x000000052e057c24 */ /* 0x040fe4000f8e0205 */
[----:B------:R-:W-:-:S04]  /*03f0*/  IMAD.WIDE.U32 R28, R46, UR6, R2 ;  /* 0x000000062e1c7c25 */ /* 0x000fc8000f8e0002 */
[C---:B------:R-:W-:Y:S01]  /*0400*/  IMAD R7, R46.reuse, UR7, R7 ;  /* 0x000000072e077c24 */ /* 0x040fe2000f8e0207 */
[----:B------:R-:W-:Y:S01]  /*0410*/  IADD3 R46, P0, PT, R46, 0x1, RZ ;  /* 0x000000012e2e7810 */ /* 0x000fe20007f1e0ff */
[----:B------:R-:W-:Y:S02]  /*0420*/  IMAD.IADD R45, R31, 0x1, R5 ;  /* 0x000000011f2d7824 */ /* 0x000fe400078e0205 */
[----:B------:R-:W-:Y:S01]  /*0430*/  IMAD.IADD R43, R29, 0x1, R7 ;  /* 0x000000011d2b7824 */ /* 0x000fe200078e0207 */
[----:B------:R-:W-:Y:S02]  /*0440*/  IADD3.X R44, PT, PT, RZ, R44, RZ, P0, !PT ;  /* 0x0000002cff2c7210 */ /* 0x000fe400007fe4ff */
[----:B--2---:R-:W-:-:S04]  /*0450*/  ISETP.NE.U32.AND P0, PT, R46, UR8, PT ;  /* 0x000000082e007c0c */ /* 0x004fc8000bf05070 */
[----:B------:R-:W-:-:S04]  /*0460*/  ISETP.NE.AND.EX P0, PT, R44, UR9, PT, P0 ;  /* 0x000000092c007c0c */ /* 0x000fc8000bf05300 */
[----:B------:R-:W-:-:S09]  /*0470*/  P2R R55, PR, RZ, 0x1 ;  /* 0x00000001ff377803 */ /* 0x000fd20000000000 */
.L_x_81:
[----:B------:R-:W0:Y:S01]  /*0480*/  LDCU.64 UR4, c[0x0][0x3e0] ;  /* 0x00007c00ff0477ac */ /* 0x000e220008000a00 */
[----:B------:R-:W-:Y:S01]  /*0490*/  MOV R3, R45 ;  /* 0x0000002d00037202 */ /* 0x000fe20000000f00 */
[----:B------:R-:W-:Y:S01]  /*04a0*/  IMAD.MOV.U32 R2, RZ, RZ, R30 ;  /* 0x000000ffff027224 */ /* 0x000fe200078e001e */
[----:B------:R-:W1:Y:S01]  /*04b0*/  LDCU.64 UR6, c[0x0][0x3b8] ;  /* 0x00007700ff0677ac */ /* 0x000e620008000a00 */
[----:B------:R-:W-:Y:S01]  /*04c0*/  IMAD.MOV.U32 R22, RZ, RZ, RZ ;  /* 0x000000ffff167224 */ /* 0x000fe200078e00ff */
[----:B------:R-:W2:Y:S01]  /*04d0*/  LDCU.128 UR8, c[0x0][0x390] ;  /* 0x00007200ff0877ac */ /* 0x000ea20008000c00 */
[----:B0-----:R-:W-:-:S04]  /*04e0*/  IMAD.WIDE.U32 R26, R42, UR4, R2 ;  /* 0x000000042a1a7c25 */ /* 0x001fc8000f8e0002 */
[C---:B------:R-:W-:Y:S02]  /*04f0*/  IMAD R5, R40.reuse, UR4, RZ ;  /* 0x0000000428057c24 */ /* 0x040fe4000f8e02ff */
[----:B-1----:R-:W-:Y:S02]  /*0500*/  IMAD R7, R40, UR6, RZ ;  /* 0x0000000628077c24 */ /* 0x002fe4000f8e02ff */
[----:B------:R-:W-:Y:S01]  /*0510*/  IMAD.MOV.U32 R2, RZ, RZ, R28 ;  /* 0x000000ffff027224 */ /* 0x000fe200078e001c */
[----:B--2---:R-:W-:Y:S01]  /*0520*/  UISETP.GE.U32.AND UP0, UPT, UR10, 0x8, UPT ;  /* 0x000000080a00788c */ /* 0x004fe2000bf06070 */
[----:B------:R-:W-:Y:S02]  /*0530*/  IMAD.MOV.U32 R3, RZ, RZ, R43 ;  /* 0x000000ffff037224 */ /* 0x000fe400078e002b */
[C---:B------:R-:W-:Y:S01]  /*0540*/  IMAD R5, R42.reuse, UR5, R5 ;  /* 0x000000052a057c24 */ /* 0x040fe2000f8e0205 */
[----:B------:R-:W-:Y:S01]  /*0550*/  UISETP.GE.U32.AND.EX UP0, UPT, UR11, URZ, UPT, UP0 ;  /* 0x000000ff0b00728c */ /* 0x000fe2000bf06100 */
[----:B------:R-:W-:-:S04]  /*0560*/  IMAD.WIDE.U32 R24, R42, UR6, R2 ;  /* 0x000000062a187c25 */ /* 0x000fc8000f8e0002 */
[----:B------:R-:W-:Y:S02]  /*0570*/  HFMA2 R2, -RZ, RZ, 0, 0 ;  /* 0x00000000ff027431 */ /* 0x000fe400000001ff */
[C---:B------:R-:W-:Y:S01]  /*0580*/  IMAD R7, R42.reuse, UR7, R7 ;  /* 0x000000072a077c24 */ /* 0x040fe2000f8e0207 */
[----:B------:R-:W-:Y:S01]  /*0590*/  IADD3 R42, P1, PT, R42, 0x1, RZ ;  /* 0x000000012a2a7810 */ /* 0x000fe20007f3e0ff */
[----:B------:R-:W-:Y:S02]  /*05a0*/  IMAD.IADD R41, R27, 0x1, R5 ;  /* 0x000000011b297824 */ /* 0x000fe400078e0205 */
[----:B------:R-:W-:Y:S01]  /*05b0*/  IMAD.IADD R39, R25, 0x1, R7 ;  /* 0x0000000119277824 */ /* 0x000fe200078e0207 */
[----:B------:R-:W-:Y:S01]  /*05c0*/  ISETP.NE.U32.AND P0, PT, R42, UR8, PT ;  /* 0x000000082a007c0c */ /* 0x000fe2000bf05070 */
[----:B------:R-:W-:-:S05]  /*05d0*/  IMAD.X R40, RZ, RZ, R40, P1 ;  /* 0x000000ffff287224 */ /* 0x000fca00008e0628 */
[----:B------:R-:W-:-:S04]  /*05e0*/  ISETP.NE.AND.EX P0, PT, R40, UR9, PT, P0 ;  /* 0x0000000928007c0c */ /* 0x000fc8000bf05300 */
[----:B------:R-:W-:Y:S01]  /*05f0*/  P2R R54, PR, RZ, 0x1 ;  /* 0x00000001ff367803 */ /* 0x000fe20000000000 */
[----:B------:R-:W-:Y:S08]  /*0600*/  BRA.U !UP0, `(.L_x_46) ;  /* 0x0000000d08cc7547 */ /* 0x000ff0000b800000 */
[----:B------:R-:W0:Y:S01]  /*0610*/  LDCU.64 UR4, c[0x0][0x398] ;  /* 0x00007300ff0477ac */ /* 0x000e220008000a00 */
[----:B------:R-:W-:Y:S01]  /*0620*/  BSSY.RECONVERGENT B7, `(.L_x_47) ;  /* 0x00000ec000077945 */ /* 0x000fe20003800200 */
[----:B------:R-:W1:Y:S01]  /*0630*/  LDCU.64 UR6, c[0x0][0x3a0] ;  /* 0x00007400ff0677ac */ /* 0x000e620008000a00 */
[----:B------:R-:W2:Y:S01]  /*0640*/  LDCU.64 UR8, c[0x0][0x3c8] ;  /* 0x00007900ff0877ac */ /* 0x000ea20008000a00 */
[----:B0-----:R-:W-:Y:S02]  /*0650*/  ULOP3.LUT UR5, UR5, 0x7fffffff, URZ, 0xc0, !UPT ;  /* 0x7fffffff05057892 */ /* 0x001fe4000f8ec0ff */
[----:B------:R-:W-:Y:S01]  /*0660*/  ULOP3.LUT UR4, UR4, 0xfffffff8, URZ, 0xc0, !UPT ;  /* 0xfffffff804047892 */ /* 0x000fe2000f8ec0ff */
[----:B-1----:R-:W-:-:S03]  /*0670*/  LEA R38, P0, R24, UR6, 0x2 ;  /* 0x0000000618267c11 */ /* 0x002fc6000f8010ff */
[----:B------:R-:W-:Y:S01]  /*0680*/  IMAD.U32 R2, RZ, RZ, UR5 ;  /* 0x00000005ff027e24 */ /* 0x000fe2000f8e00ff */
[----:B--2---:R-:W-:Y:S01]  /*0690*/  LEA R18, P1, R26, UR8, 0x2 ;  /* 0x000000081a127c11 */ /* 0x004fe2000f8210ff */
[----:B------:R-:W-:Y:S01]  /*06a0*/  IMAD.U32 R16, RZ, RZ, UR4 ;  /* 0x00000004ff107e24 */ /* 0x000fe2000f8e00ff */
[----:B------:R-:W-:Y:S02]  /*06b0*/  LEA.HI.X R19, R24, UR7, R39, 0x2, P0 ;  /* 0x0000000718137c11 */ /* 0x000fe400080f1427 */
[----:B------:R-:W-:-:S09]  /*06c0*/  LEA.HI.X R17, R26, UR9, R41, 0x2, P1 ;  /* 0x000000091a117c11 */ /* 0x000fd200088f1429 */
.L_x_64:
[----:B------:R-:W-:Y:S01]  /*06d0*/  MOV R4, R38 ;  /* 0x0000002600047202 */ /* 0x000fe20000000f00 */
[----:B------:R-:W-:Y:S02]  /*06e0*/  IMAD.MOV.U32 R5, RZ, RZ, R19 ;  /* 0x000000ffff057224 */ /* 0x000fe400078e0013 */
[----:B------:R-:W-:Y:S02]  /*06f0*/  IMAD.MOV.U32 R6, RZ, RZ, R18 ;  /* 0x000000ffff067224 */ /* 0x000fe400078e0012 */
[----:B------:R-:W-:Y:S01]  /*0700*/  IMAD.MOV.U32 R7, RZ, RZ, R17 ;  /* 0x000000ffff077224 */ /* 0x000fe200078e0011 */
[----:B------:R-:W2:Y:S04]  /*0710*/  LDG.E R0, desc[UR36][R4.64] ;  /* 0x0000002404007981 */ /* 0x000ea8000c1e1900 */
[----:B------:R-:W2:Y:S01]  /*0720*/  LDG.E R3, desc[UR36][R6.64] ;  /* 0x0000002406037981 */ /* 0x000ea2000c1e1900 */
[----:B------:R-:W-:Y:S01]  /*0730*/  IADD3 R16, P0, PT, R16, -0x8, RZ ;  /* 0xfffffff810107810 */ /* 0x000fe20007f1e0ff */
[----:B------:R-:W-:Y:S03]  /*0740*/  BSSY.RECONVERGENT B6, `(.L_x_48) ;  /* 0x0000017000067945 */ /* 0x000fe60003800200 */
[----:B------:R-:W-:-:S02]  /*0750*/  IADD3.X R2, PT, PT, R2, -0x1, RZ, P0, !PT ;  /* 0xffffffff02027810 */ /* 0x000fc400007fe4ff */
[----:B------:R-:W-:-:S04]  /*0760*/  ISETP.NE.U32.AND P0, PT, R16, RZ, PT ;  /* 0x000000ff1000720c */ /* 0x000fc80003f05070 */
[----:B------:R-:W-:-:S04]  /*0770*/  ISETP.NE.AND.EX P0, PT, R2, RZ, PT, P0 ;  /* 0x000000ff0200720c */ /* 0x000fc80003f05300 */
[----:B------:R-:W-:Y:S02]  /*0780*/  P2R R53, PR, RZ, 0x1 ;  /* 0x00000001ff357803 */ /* 0x000fe40000000000 */
[----:B--2---:R-:W-:-:S13]  /*0790*/  FSETP.NEU.AND P1, PT, R0, R3, PT ;  /* 0x000000030000720b */ /* 0x004fda0003f2d000 */
[----:B------:R-:W-:Y:S05]  /*07a0*/  @!P1 BRA `(.L_x_49) ;  /* 0x0000000000409947 */ /* 0x000fea0003800000 */
[----:B------:R-:W-:Y:S01]  /*07b0*/  MOV R14, 0x70 ;  /* 0x00000070000e7802 */ /* 0x000fe20000000f00 */
[----:B------:R-:W0:Y:S01]  /*07c0*/  LDCU.64 UR4, c[0x4][0x58] ;  /* 0x01000b00ff0477ac */ /* 0x000e220008000a00 */
[----:B------:R-:W-:Y:S02]  /*07d0*/  HFMA2 R8, -RZ, RZ, 0, 4.17232513427734375e-06 ;  /* 0x00000046ff087431 */ /* 0x000fe400000001ff */
[----:B------:R-:W-:Y:S01]  /*07e0*/  IMAD.MOV.U32 R12, RZ, RZ, 0x1 ;  /* 0x00000001ff0c7424 */ /* 0x000fe200078e00ff */
[----:B------:R-:W1:Y:S01]  /*07f0*/  LDCU.64 UR6, c[0x4][0x60] ;  /* 0x01000c00ff0677ac */ /* 0x000e620008000a00 */
[----:B------:R-:W2:Y:S01]  /*0800*/  LDC.64 R14, c[0x4][R14] ;  /* 0x010000000e0e7b82 */ /* 0x000ea20000000a00 */
[----:B------:R-:W-:Y:S01]  /*0810*/  IMAD.MOV.U32 R13, RZ, RZ, RZ ;  /* 0x000000ffff0d7224 */ /* 0x000fe200078e00ff */
[----:B------:R-:W3:Y:S01]  /*0820*/  LDCU.64 UR8, c[0x4][0x48] ;  /* 0x01000900ff0877ac */ /* 0x000ee20008000a00 */
[----:B0-----:R-:W-:Y:S01]  /*0830*/  IMAD.U32 R4, RZ, RZ, UR4 ;  /* 0x00000004ff047e24 */ /* 0x001fe2000f8e00ff */
[----:B------:R-:W-:Y:S01]  /*0840*/  MOV R5, UR5 ;  /* 0x0000000500057c02 */ /* 0x000fe20008000f00 */
[----:B-1----:R-:W-:-:S02]  /*0850*/  IMAD.U32 R6, RZ, RZ, UR6 ;  /* 0x00000006ff067e24 */ /* 0x002fc4000f8e00ff */
[----:B------:R-:W-:Y:S02]  /*0860*/  IMAD.U32 R7, RZ, RZ, UR7 ;  /* 0x00000007ff077e24 */ /* 0x000fe4000f8e00ff */
[----:B---3--:R-:W-:Y:S02]  /*0870*/  IMAD.U32 R10, RZ, RZ, UR8 ;  /* 0x00000008ff0a7e24 */ /* 0x008fe4000f8e00ff */
[----:B------:R-:W-:-:S07]  /*0880*/  IMAD.U32 R11, RZ, RZ, UR9 ;  /* 0x00000009ff0b7e24 */ /* 0x000fce000f8e00ff */
[----:B------:R-:W-:-:S07]  /*0890*/  LEPC R20, `(.L_x_49) ;  /* 0x000000001014794e */ /* 0x000fce0000000000 */
[----:B--2---:R-:W-:Y:S05]  /*08a0*/  CALL.ABS.NOINC R14 ;  /* 0x000000000e007343 */ /* 0x004fea0003c00000 */
.L_x_49:
[----:B------:R-:W-:Y:S05]  /*08b0*/  BSYNC.RECONVERGENT B6 ;  /* 0x0000000000067941 */ /* 0x000fea0003800200 */
.L_x_48:
[----:B------:R-:W-:Y:S02]  /*08c0*/  IADD3 R22, P0, PT, R38, UR43, RZ ;  /* 0x0000002b26167c10 */ /* 0x000fe4000ff1e0ff */
[----:B------:R-:W-:Y:S02]  /*08d0*/  IADD3 R36, P1, PT, R18, UR41, RZ ;  /* 0x0000002912247c10 */ /* 0x000fe4000ff3e0ff */
[----:B------:R-:W-:Y:S02]  /*08e0*/  IADD3.X R23, PT, PT, R19, UR38, RZ, P0, !PT ;  /* 0x0000002613177c10 */ /* 0x000fe400087fe4ff */
[----:B------:R-:W-:-:S03]  /*08f0*/  IADD3.X R37, PT, PT, R17, UR39, RZ, P1, !PT ;  /* 0x0000002711257c10 */ /* 0x000fc60008ffe4ff */
[----:B------:R-:W2:Y:S04]  /*0900*/  LDG.E R0, desc[UR36][R22.64] ;  /* 0x0000002416007981 */ /* 0x000ea8000c1e1900 */
[----:B------:R-:W2:Y:S01]  /*0910*/  LDG.E R3, desc[UR36][R36.64] ;  /* 0x0000002424037981 */ /* 0x000ea2000c1e1900 */
[----:B------:R-:W-:Y:S01]  /*0920*/  BSSY.RECONVERGENT B6, `(.L_x_50) ;  /* 0x0000013000067945 */ /* 0x000fe20003800200 */
[----:B--2---:R-:W-:-:S13]  /*0930*/  FSETP.NEU.AND P0, PT, R0, R3, PT ;  /* 0x000000030000720b */ /* 0x004fda0003f0d000 */
[----:B------:R-:W-:Y:S05]  /*0940*/  @!P0 BRA `(.L_x_51) ;  /* 0x0000000000408947 */ /* 0x000fea0003800000 */
[----:B------:R-:W-:Y:S01]  /*0950*/  MOV R14, 0x70 ;  /* 0x00000070000e7802 */ /* 0x000fe20000000f00 */
[----:B------:R-:W0:Y:S01]  /*0960*/  LDCU.64 UR4, c[0x4][0x58] ;  /* 0x01000b00ff0477ac */ /* 0x000e220008000a00 */
[----:B------:R-:W-:Y:S02]  /*0970*/  HFMA2 R12, -RZ, RZ, 0, 5.9604644775390625e-08 ;  /* 0x00000001ff0c7431 */ /* 0x000fe400000001ff */
[----:B------:R-:W-:Y:S01]  /*0980*/  IMAD.MOV.U32 R8, RZ, RZ, 0x46 ;  /* 0x00000046ff087424 */ /* 0x000fe200078e00ff */
[----:B------:R-:W1:Y:S01]  /*0990*/  LDCU.64 UR6, c[0x4][0x60] ;  /* 0x01000c00ff0677ac */ /* 0x000e620008000a00 */
[----:B------:R-:W2:Y:S01]  /*09a0*/  LDC.64 R14, c[0x4][R14] ;  /* 0x010000000e0e7b82 */ /* 0x000ea20000000a00 */
[----:B------:R-:W-:Y:S01]  /*09b0*/  IMAD.MOV.U32 R13, RZ, RZ, RZ ;  /* 0x000000ffff0d7224 */ /* 0x000fe200078e00ff */
[----:B------:R-:W3:Y:S01]  /*09c0*/  LDCU.64 UR8, c[0x4][0x48] ;  /* 0x01000900ff0877ac */ /* 0x000ee20008000a00 */
[----:B0-----:R-:W-:Y:S02]  /*09d0*/  IMAD.U32 R4, RZ, RZ, UR4 ;  /* 0x00000004ff047e24 */ /* 0x001fe4000f8e00ff */
[----:B------:R-:W-:Y:S01]  /*09e0*/  IMAD.U32 R5, RZ, RZ, UR5 ;  /* 0x00000005ff057e24 */ /* 0x000fe2000f8e00ff */
[----:B-1----:R-:W-:Y:S01]  /*09f0*/  MOV R6, UR6 ;  /* 0x0000000600067c02 */ /* 0x002fe20008000f00 */
[----:B------:R-:W-:-:S02]  /*0a00*/  IMAD.U32 R7, RZ, RZ, UR7 ;  /* 0x00000007ff077e24 */ /* 0x000fc4000f8e00ff */
[----:B---3--:R-:W-:Y:S02]  /*0a10*/  IMAD.U32 R10, RZ, RZ, UR8 ;  /* 0x00000008ff0a7e24 */ /* 0x008fe4000f8e00ff */
[----:B------:R-:W-:-:S07]  /*0a20*/  IMAD.U32 R11, RZ, RZ, UR9 ;  /* 0x00000009ff0b7e24 */ /* 0x000fce000f8e00ff */
[----:B------:R-:W-:-:S07]  /*0a30*/  LEPC R20, `(.L_x_51) ;  /* 0x000000001014794e */ /* 0x000fce0000000000 */
[----:B--2---:R-:W-:Y:S05]  /*0a40*/  CALL.ABS.NOINC R14 ;  /* 0x000000000e007343 */ /* 0x004fea0003c00000 */
.L_x_51:
[----:B------:R-:W-:Y:S05]  /*0a50*/  BSYNC.RECONVERGENT B6 ;  /* 0x0000000000067941 */ /* 0x000fea0003800200 */
.L_x_50:
[----:B------:R-:W-:Y:S02]  /*0a60*/  VIADD R51, R38, UR43 ;  /* 0x0000002b26337c36 */ /* 0x000fe40008000000 */
[----:B------:R-:W-:-:S03]  /*0a70*/  VIADD R52, R18, UR41 ;  /* 0x0000002912347c36 */ /* 0x000fc60008000000 */
        /* <DEDUP_REMOVED lines=25> */
.L_x_53:
[----:B------:R-:W-:Y:S05]  /*0c10*/  BSYNC.RECONVERGENT B6 ;  /* 0x0000000000067941 */ /* 0x000fea0003800200 */
.L_x_52:
        /* <DEDUP_REMOVED lines=13> */
[----:B------:R-:W-:Y:S02]  /*0cf0*/  IMAD.MOV.U32 R8, RZ, RZ, 0x46 ;  /* 0x00000046ff087424 */ /* 0x000fe400078e00ff */
[----:B------:R-:W-:Y:S01]  /*0d00*/  IMAD.MOV.U32 R12, RZ, RZ, 0x1 ;  /* 0x00000001ff0c7424 */ /* 0x000fe200078e00ff */
[----:B------:R-:W1:Y:S01]  /*0d10*/  LDCU.64 UR6, c[0x4][0x60] ;  /* 0x01000c00ff0677ac */ /* 0x000e620008000a00 */
[----:B------:R-:W2:Y:S01]  /*0d20*/  LDC.64 R14, c[0x4][R14] ;  /* 0x010000000e0e7b82 */ /* 0x000ea20000000a00 */
[----:B------:R-:W-:Y:S01]  /*0d30*/  IMAD.MOV.U32 R13, RZ, RZ, RZ ;  /* 0x000000ffff0d7224 */ /* 0x000fe200078e00ff */
[----:B------:R-:W3:Y:S01]  /*0d40*/  LDCU.64 UR8, c[0x4][0x48] ;  /* 0x01000900ff0877ac */ /* 0x000ee20008000a00 */
[----:B0-----:R-:W-:Y:S01]  /*0d50*/  MOV R4, UR4 ;  /* 0x0000000400047c02 */ /* 0x001fe20008000f00 */
[----:B------:R-:W-:-:S02]  /*0d60*/  IMAD.U32 R5, RZ, RZ, UR5 ;  /* 0x00000005ff057e24 */ /* 0x000fc4000f8e00ff */
[----:B-1----:R-:W-:Y:S02]  /*0d70*/  IMAD.U32 R6, RZ, RZ, UR6 ;  /* 0x00000006ff067e24 */ /* 0x002fe4000f8e00ff */
[----:B------:R-:W-:Y:S02]  /*0d80*/  IMAD.U32 R7, RZ, RZ, UR7 ;  /* 0x00000007ff077e24 */ /* 0x000fe4000f8e00ff */
[----:B---3--:R-:W-:Y:S01]  /*0d90*/  IMAD.U32 R10, RZ, RZ, UR8 ;  /* 0x00000008ff0a7e24 */ /* 0x008fe2000f8e00ff */
[----:B------:R-:W-:-:S07]  /*0da0*/  MOV R11, UR9 ;  /* 0x00000009000b7c02 */ /* 0x000fce0008000f00 */
[----:B------:R-:W-:-:S07]  /*0db0*/  LEPC R20, `(.L_x_55) ;  /* 0x000000001014794e */ /* 0x000fce0000000000 */
[----:B--2---:R-:W-:Y:S05]  /*0dc0*/  CALL.ABS.NOINC R14 ;  /* 0x000000000e007343 */ /* 0x004fea0003c00000 */
.L_x_55:
[----:B------:R-:W-:Y:S05]  /*0dd0*/  BSYNC.RECONVERGENT B6 ;  /* 0x0000000000067941 */ /* 0x000fea0003800200 */
.L_x_54:
        /* <DEDUP_REMOVED lines=25> */
.L_x_57:
[----:B------:R-:W-:Y:S05]  /*0f70*/  BSYNC.RECONVERGENT B6 ;  /* 0x0000000000067941 */ /* 0x000fea0003800200 */
.L_x_56:
        /* <DEDUP_REMOVED lines=25> */
.L_x_59:
[----:B------:R-:W-:Y:S05]  /*1110*/  BSYNC.RECONVERGENT B6 ;  /* 0x0000000000067941 */ /* 0x000fea0003800200 */
.L_x_58:
        /* <DEDUP_REMOVED lines=11> */
[----:B------:R-:W-:Y:S02]  /*11d0*/  HFMA2 R13, -RZ, RZ, 0, 0 ;  /* 0x00000000ff0d7431 */ /* 0x000fe400000001ff */
[----:B------:R-:W-:Y:S01]  /*11e0*/  IMAD.MOV.U32 R8, RZ, RZ, 0x46 ;  /* 0x00000046ff087424 */ /* 0x000fe200078e00ff */
[----:B------:R-:W1:Y:S01]  /*11f0*/  LDCU.64 UR6, c[0x4][0x60] ;  /* 0x01000c00ff0677ac */ /* 0x000e620008000a00 */
[----:B------:R-:W2:Y:S01]  /*1200*/  LDC.64 R14, c[0x4][R14] ;  /* 0x010000000e0e7b82 */ /* 0x000ea20000000a00 */
[----:B------:R-:W-:Y:S01]  /*1210*/  IMAD.MOV.U32 R12, RZ, RZ, 0x1 ;  /* 0x00000001ff0c7424 */ /* 0x000fe200078e00ff */
[----:B------:R-:W3:Y:S01]  /*1220*/  LDCU.64 UR8, c[0x4][0x48] ;  /* 0x01000900ff0877ac */ /* 0x000ee20008000a00 */
[----:B0-----:R-:W-:Y:S02]  /*1230*/  IMAD.U32 R4, RZ, RZ, UR4 ;  /* 0x00000004ff047e24 */ /* 0x001fe4000f8e00ff */
[----:B------:R-:W-:-:S02]  /*1240*/  IMAD.U32 R5, RZ, RZ, UR5 ;  /* 0x00000005ff057e24 */ /* 0x000fc4000f8e00ff */
[----:B-1----:R-:W-:Y:S01]  /*1250*/  IMAD.U32 R6, RZ, RZ, UR6 ;  /* 0x00000006ff067e24 */ /* 0x002fe2000f8e00ff */
[----:B------:R-:W-:Y:S01]  /*1260*/  MOV R7, UR7 ;  /* 0x0000000700077c02 */ /* 0x000fe20008000f00 */
[----:B---3--:R-:W-:Y:S02]  /*1270*/  IMAD.U32 R10, RZ, RZ, UR8 ;  /* 0x00000008ff0a7e24 */ /* 0x008fe4000f8e00ff */
[----:B------:R-:W-:-:S07]  /*1280*/  IMAD.U32 R11, RZ, RZ, UR9 ;  /* 0x00000009ff0b7e24 */ /* 0x000fce000f8e00ff */
[----:B------:R-:W-:-:S07]  /*1290*/  LEPC R20, `(.L_x_61) ;  /* 0x000000001014794e */ /* 0x000fce0000000000 */
[----:B--2---:R-:W-:Y:S05]  /*12a0*/  CALL.ABS.NOINC R14 ;  /* 0x000000000e007343 */ /* 0x004fea0003c00000 */
.L_x_61:
[----:B------:R-:W-:Y:S05]  /*12b0*/  BSYNC.RECONVERGENT B6 ;  /* 0x0000000000067941 */ /* 0x000fea0003800200 */
.L_x_60:
[----:B------:R-:W-:Y:S02]  /*12c0*/  IADD3 R6, P1, PT, R36, UR41, RZ ;  /* 0x0000002924067c10 */ /* 0x000fe4000ff3e0ff */
[----:B------:R-:W-:Y:S02]  /*12d0*/  IADD3 R4, P0, PT, R22, UR43, RZ ;  /* 0x0000002b16047c10 */ /* 0x000fe4000ff1e0ff */
[----:B------:R-:W-:Y:S02]  /*12e0*/  IADD3.X R7, PT, PT, R37, UR39, RZ, P1, !PT ;  /* 0x0000002725077c10 */ /* 0x000fe40008ffe4ff */
[----:B------:R-:W-:-:S04]  /*12f0*/  IADD3.X R5, PT, PT, R23, UR38, RZ, P0, !PT ;  /* 0x0000002617057c10 */ /* 0x000fc800087fe4ff */
        /* <DEDUP_REMOVED lines=13> */
[----:B0-----:R-:W-:Y:S02]  /*13d0*/  IMAD.U32 R4, RZ, RZ, UR4 ;  /* 0x00000004ff047e24 */ /* 0x001fe4000f8e00ff */
[----:B------:R-:W-:-:S02]  /*13e0*/  IMAD.U32 R5, RZ, RZ, UR5 ;  /* 0x00000005ff057e24 */ /* 0x000fc4000f8e00ff */
[----:B-1----:R-:W-:Y:S02]  /*13f0*/  IMAD.U32 R6, RZ, RZ, UR6 ;  /* 0x00000006ff067e24 */ /* 0x002fe4000f8e00ff */
[----:B------:R-:W-:Y:S01]  /*1400*/  IMAD.U32 R7, RZ, RZ, UR7 ;  /* 0x00000007ff077e24 */ /* 0x000fe2000f8e00ff */
[----:B---3--:R-:W-:Y:S01]  /*1410*/  MOV R10, UR8 ;  /* 0x00000008000a7c02 */ /* 0x008fe20008000f00 */
[----:B------:R-:W-:-:S07]  /*1420*/  IMAD.U32 R11, RZ, RZ, UR9 ;  /* 0x00000009ff0b7e24 */ /* 0x000fce000f8e00ff */
[----:B------:R-:W-:-:S07]  /*1430*/  LEPC R20, `(.L_x_63) ;  /* 0x000000001014794e */ /* 0x000fce0000000000 */
[----:B--2---:R-:W-:Y:S05]  /*1440*/  CALL.ABS.NOINC R14 ;  /* 0x000000000e007343 */ /* 0x004fea0003c00000 */
.L_x_63:
[----:B------:R-:W-:Y:S05]  /*1450*/  BSYNC.RECONVERGENT B6 ;  /* 0x0000000000067941 */ /* 0x000fea0003800200 */
.L_x_62:
[----:B------:R-:W-:Y:S01]  /*1460*/  ISETP.NE.AND P6, PT, R53, RZ, PT ;  /* 0x000000ff3500720c */ /* 0x000fe20003fc5270 */
[----:B------:R-:W-:Y:S01]  /*1470*/  IMAD.U32 R5, RZ, RZ, UR40 ;  /* 0x00000028ff057e24 */ /* 0x000fe2000f8e00ff */
[----:B------:R-:W-:-:S04]  /*1480*/  MOV R3, UR42 ;  /* 0x0000002a00037c02 */ /* 0x000fc80008000f00 */
[----:B------:R-:W-:Y:S02]  /*1490*/  LEA R38, P0, R3, R38, 0x5 ;  /* 0x0000002603267211 */ /* 0x000fe400078028ff */
[----:B------:R-:W-:Y:S02]  /*14a0*/  LEA R18, P1, R5, R18, 0x5 ;  /* 0x0000001205127211 */ /* 0x000fe400078228ff */
[----:B------:R-:W-:Y:S02]  /*14b0*/  IADD3.X R19, PT, PT, R19, UR44, RZ, P0, !PT ;  /* 0x0000002c13137c10 */ /* 0x000fe400087fe4ff */
[----:B------:R-:W-:Y:S01]  /*14c0*/  IADD3.X R17, PT, PT, R17, UR45, RZ, P1, !PT ;  /* 0x0000002d11117c10 */ /* 0x000fe20008ffe4ff */
[----:B------:R-:W-:Y:S08]  /*14d0*/  @P6 BRA `(.L_x_64) ;  /* 0xfffffff0007c6947 */ /* 0x000ff0000383ffff */
[----:B------:R-:W-:Y:S05]  /*14e0*/  BSYNC.RECONVERGENT B7 ;  /* 0x0000000000077941 */ /* 0x000fea0003800200 */
.L_x_47:
[----:B------:R-:W0:Y:S02]  /*14f0*/  LDCU.64 UR4, c[0x0][0x398] ;  /* 0x00007300ff0477ac */ /* 0x000e240008000a00 */
[----:B0-----:R-:W-:Y:S02]  /*1500*/  ULOP3.LUT UR4, UR4, 0xfffffff8, URZ, 0xc0, !UPT ;  /* 0xfffffff804047892 */ /* 0x001fe4000f8ec0ff */
[----:B------:R-:W-:-:S04]  /*1510*/  ULOP3.LUT UR5, UR5, 0x7fffffff, URZ, 0xc0, !UPT ;  /* 0x7fffffff05057892 */ /* 0x000fc8000f8ec0ff */
[----:B------:R-:W-:Y:S02]  /*1520*/  IMAD.U32 R22, RZ, RZ, UR4 ;  /* 0x00000004ff167e24 */ /* 0x000fe4000f8e00ff */
[----:B------:R-:W-:-:S07]  /*1530*/  IMAD.U32 R2, RZ, RZ, UR5 ;  /* 0x00000005ff027e24 */ /* 0x000fce000f8e00ff */
.L_x_46:
[----:B------:R-:W0:Y:S02]  /*1540*/  LDC R23, c[0x0][0x398] ;  /* 0x0000e600ff177b82 */ /* 0x000e240000000800 */
[----:B0-----:R-:W-:-:S04]  /*1550*/  LOP3.LUT R0, R23, 0x7, RZ, 0xc0, !PT ;  /* 0x0000000717007812 */ /* 0x001fc800078ec0ff */
[----:B------:R-:W-:-:S04]  /*1560*/  ISETP.NE.U32.AND P0, PT, R0, RZ, PT ;  /* 0x000000ff0000720c */ /* 0x000fc80003f05070 */
[----:B------:R-:W-:-:S13]  /*1570*/  ISETP.NE.AND.EX P0, PT, RZ, RZ, PT, P0 ;  /* 0x000000ffff00720c */ /* 0x000fda0003f05300 */
[----:B------:R-:W-:Y:S05]  /*1580*/  @!P0 BRA `(.L_x_65) ;  /* 0x0000000c00c88947 */ /* 0x000fea0003800000 */
[----:B------:R-:W-:-:S04]  /*1590*/  IADD3 R0, P1, PT, R0, -0x1, RZ ;  /* 0xffffffff00007810 */ /* 0x000fc80007f3e0ff */
[----:B------:R-:W-:Y:S01]  /*15a0*/  ISETP.GE.U32.AND P0, PT, R0, 0x3, PT ;  /* 0x000000030000780c */ /* 0x000fe20003f06070 */
[----:B------:R-:W-:-:S05]  /*15b0*/  IMAD.X R0, RZ, RZ, -0x1, P1 ;  /* 0xffffffffff007424 */ /* 0x000fca00008e06ff */
[----:B------:R-:W-:-:S13]  /*15c0*/  ISETP.GE.U32.AND.EX P0, PT, R0, RZ, PT, P0 ;  /* 0x000000ff0000720c */ /* 0x000fda0003f06100 */
[----:B------:R-:W-:Y:S05]  /*15d0*/  @!P0 BRA `(.L_x_66) ;  /* 0x0000000400e08947 */ /* 0x000fea0003800000 */
[----:B------:R-:W0:Y:S01]  /*15e0*/  LDCU.64 UR4, c[0x0][0x3e8] ;  /* 0x00007d00ff0477ac */ /* 0x000e220008000a00 */
[----:B------:R-:W-:Y:S01]  /*15f0*/  MOV R4, R26 ;  /* 0x0000001a00047202 */ /* 0x000fe20000000f00 */
[----:B------:R-:W-:Y:S01]  /*1600*/  IMAD.MOV.U32 R5, RZ, RZ, R41 ;  /* 0x000000ffff057224 */ /* 0x000fe200078e0029 */
[----:B------:R-:W1:Y:S01]  /*1610*/  LDCU.128 UR8, c[0x0][0x3c0] ;  /* 0x00007800ff0877ac */ /* 0x000e620008000c00 */
[----:B------:R-:W-:Y:S01]  /*1620*/  IMAD.MOV.U32 R38, RZ, RZ, R24 ;  /* 0x000000ffff267224 */ /* 0x000fe200078e0018 */
[----:B------:R-:W2:Y:S01]  /*1630*/  LDCU.64 UR6, c[0x0][0x3a0] ;  /* 0x00007400ff0677ac */ /* 0x000ea20008000a00 */
[----:B0-----:R-:W-:Y:S02]  /*1640*/  IMAD R3, R2, UR4, RZ ;  /* 0x0000000402037c24 */ /* 0x001fe4000f8e02ff */
[----:B------:R-:W-:-:S04]  /*1650*/  IMAD.WIDE.U32 R4, R22, UR4, R4 ;  /* 0x0000000416047c25 */ /* 0x000fc8000f8e0004 */
[----:B-1----:R-:W-:Y:S01]  /*1660*/  IMAD R9, R2, UR8, RZ ;  /* 0x0000000802097c24 */ /* 0x002fe2000f8e02ff */
[----:B------:R-:W-:Y:S01]  /*1670*/  LEA R16, P1, R4, UR10, 0x2 ;  /* 0x0000000a04107c11 */ /* 0x000fe2000f8210ff */
[C---:B------:R-:W-:Y:S02]  /*1680*/  IMAD R3, R22.reuse, UR5, R3 ;  /* 0x0000000516037c24 */ /* 0x040fe4000f8e0203 */
[----:B------:R-:W-:-:S04]  /*1690*/  IMAD.WIDE.U32 R6, R22, UR8, R38 ;  /* 0x0000000816067c25 */ /* 0x000fc8000f8e0026 */
[----:B------:R-:W-:Y:S01]  /*16a0*/  IMAD R9, R22, UR9, R9 ;  /* 0x0000000916097c24 */ /* 0x000fe2000f8e0209 */
[----:B--2---:R-:W-:Y:S01]  /*16b0*/  LEA R18, P0, R6, UR6, 0x2 ;  /* 0x0000000606127c11 */ /* 0x004fe2000f8010ff */
[----:B------:R-:W-:Y:S02]  /*16c0*/  IMAD.IADD R5, R5, 0x1, R3 ;  /* 0x0000000105057824 */ /* 0x000fe400078e0203 */
[----:B------:R-:W-:-:S03]  /*16d0*/  IMAD.IADD R3, R7, 0x1, R9 ;  /* 0x0000000107037824 */ /* 0x000fc600078e0209 */
[----:B------:R-:W-:Y:S02]  /*16e0*/  LEA.HI.X R17, R4, UR11, R5, 0x2, P1 ;  /* 0x0000000b04117c11 */ /* 0x000fe400088f1405 */
[----:B------:R-:W-:-:S03]  /*16f0*/  LEA.HI.X R19, R6, UR7, R3, 0x2, P0 ;  /* 0x0000000706137c11 */ /* 0x000fc600080f1403 */
        /* <DEDUP_REMOVED lines=21> */
.L_x_68:
[----:B------:R-:W-:Y:S05]  /*1850*/  BSYNC.RECONVERGENT B6 ;  /* 0x0000000000067941 */ /* 0x000fea0003800200 */
.L_x_67:
        /* <DEDUP_REMOVED lines=25> */
.L_x_70:
[----:B------:R-:W-:Y:S05]  /*19f0*/  BSYNC.RECONVERGENT B6 ;  /* 0x0000000000067941 */ /* 0x000fea0003800200 */
.L_x_69:
        /* <DEDUP_REMOVED lines=25> */
.L_x_72:
[----:B------:R-:W-:Y:S05]  /*1b90*/  BSYNC.RECONVERGENT B6 ;  /* 0x0000000000067941 */ /* 0x000fea0003800200 */
.L_x_71:
        /* <DEDUP_REMOVED lines=25> */
.L_x_74:
[----:B------:R-:W-:Y:S05]  /*1d30*/  BSYNC.RECONVERGENT B6 ;  /* 0x0000000000067941 */ /* 0x000fea0003800200 */
.L_x_73:
[----:B------:R-:W-:-:S05]  /*1d40*/  IADD3 R22, P0, PT, R22, 0x4, RZ ;  /* 0x0000000416167810 */ /* 0x000fca0007f1e0ff */
[----:B------:R-:W-:-:S08]  /*1d50*/  IMAD.X R2, RZ, RZ, R2, P0 ;  /* 0x000000ffff027224 */ /* 0x000fd000000e0602 */
.L_x_66:
[----:B------:R-:W-:Y:S01]  /*1d60*/  LOP3.LUT R23, R23, 0x3, RZ, 0xc0, !PT ;  /* 0x0000000317177812 */ /* 0x000fe200078ec0ff */
[----:B------:R-:W-:Y:S03]  /*1d70*/  BSSY.RECONVERGENT B7, `(.L_x_65) ;  /* 0x0000073000077945 */ /* 0x000fe60003800200 */
[----:B------:R-:W-:-:S04]  /*1d80*/  ISETP.NE.U32.AND P0, PT, R23, RZ, PT ;  /* 0x000000ff1700720c */ /* 0x000fc80003f05070 */
[----:B------:R-:W-:-:S13]  /*1d90*/  ISETP.NE.AND.EX P0, PT, RZ, RZ, PT, P0 ;  /* 0x000000ffff00720c */ /* 0x000fda0003f05300 */
[----:B------:R-:W-:Y:S05]  /*1da0*/  @!P0 BRA `(.L_x_75) ;  /* 0x0000000400bc8947 */ /* 0x000fea0003800000 */
[----:B------:R-:W-:-:S04]  /*1db0*/  ISETP.NE.U32.AND P0, PT, R23, 0x1, PT ;  /* 0x000000011700780c */ /* 0x000fc80003f05070 */
[----:B------:R-:W-:-:S13]  /*1dc0*/  ISETP.NE.AND.EX P0, PT, RZ, RZ, PT, P0 ;  /* 0x000000ffff00720c */ /* 0x000fda0003f05300 */
[----:B------:R-:W-:Y:S05]  /*1dd0*/  @!P0 BRA `(.L_x_76) ;  /* 0x0000000400108947 */ /* 0x000fea0003800000 */
[----:B------:R-:W0:Y:S01]  /*1de0*/  LDCU.64 UR4, c[0x0][0x3e8] ;  /* 0x00007d00ff0477ac */ /* 0x000e220008000a00 */
[----:B------:R-:W-:Y:S02]  /*1df0*/  IMAD.MOV.U32 R4, RZ, RZ, R26 ;  /* 0x000000ffff047224 */ /* 0x000fe400078e001a */
        /* <DEDUP_REMOVED lines=8> */
[----:B------:R-:W-:-:S04]  /*1e80*/  IMAD.WIDE.U32 R6, R22, UR8, R38 ;  /* 0x0000000816067c25 */ /* 0x000fc8000f8e0026 */
[----:B------:R-:W-:Y:S01]  /*1e90*/  IMAD R3, R22, UR5, R3 ;  /* 0x0000000516037c24 */ /* 0x000fe2000f8e0203 */
[----:B--2---:R-:W-:Y:S01]  /*1ea0*/  LEA R18, P0, R6, UR6, 0x2 ;  /* 0x0000000606127c11 */ /* 0x004fe2000f8010ff */
[----:B------:R-:W-:-:S03]  /*1eb0*/  IMAD R9, R22, UR9, R9 ;  /* 0x0000000916097c24 */ /* 0x000fc6000f8e0209 */
[----:B------:R-:W-:Y:S01]  /*1ec0*/  IADD3 R3, PT, PT, R5, R3, RZ ;  /* 0x0000000305037210 */ /* 0x000fe20007ffe0ff */
        /* <DEDUP_REMOVED lines=24> */
.L_x_78:
[----:B------:R-:W-:Y:S05]  /*2050*/  BSYNC.RECONVERGENT B6 ;  /* 0x0000000000067941 */ /* 0x000fea0003800200 */
.L_x_77:
        /* <DEDUP_REMOVED lines=25> */
.L_x_80:
[----:B------:R-:W-:Y:S05]  /*21f0*/  BSYNC.RECONVERGENT B6 ;  /* 0x0000000000067941 */ /* 0x000fea0003800200 */
.L_x_79:
[----:B------:R-:W-:-:S04]  /*2200*/  IADD3 R22, P0, PT, R22, 0x2, RZ ;  /* 0x0000000216167810 */ /* 0x000fc80007f1e0ff */
[----:B------:R-:W-:-:S09]  /*2210*/  IADD3.X R2, PT, PT, RZ, R2, RZ, P0, !PT ;  /* 0x00000002ff027210 */ /* 0x000fd200007fe4ff */
.L_x_76:
[----:B------:R-:W0:Y:S02]  /*2220*/  LDCU UR4, c[0x0][0x398] ;  /* 0x00007300ff0477ac */ /* 0x000e240008000800 */
[----:B0-----:R-:W-:-:S09]  /*2230*/  ULOP3.LUT UP0, URZ, UR4, 0x1, URZ, 0xc0, !UPT ;  /* 0x0000000104ff7892 */ /* 0x001fd2000f80c0ff */
[----:B------:R-:W-:Y:S05]  /*2240*/  BRA.U !UP0, `(.L_x_75) ;  /* 0x0000000108947547 */ /* 0x000fea000b800000 */
[----:B------:R-:W0:Y:S01]  /*2250*/  LDCU.64 UR4, c[0x0][0x3e8] ;  /* 0x00007d00ff0477ac */ /* 0x000e220008000a00 */
[----:B------:R-:W-:Y:S02]  /*2260*/  IMAD.MOV.U32 R27, RZ, RZ, R41 ;  /* 0x000000ffff1b7224 */ /* 0x000fe400078e0029 */
[----:B------:R-:W-:Y:S01]  /*2270*/  IMAD.MOV.U32 R38, RZ, RZ, R24 ;  /* 0x000000ffff267224 */ /* 0x000fe200078e0018 */
[----:B------:R-:W1:Y:S01]  /*2280*/  LDCU.128 UR8, c[0x0][0x3c0] ;  /* 0x00007800ff0877ac */ /* 0x000e620008000c00 */
[----:B------:R-:W2:Y:S01]  /*2290*/  LDCU.64 UR6, c[0x0][0x3a0] ;  /* 0x00007400ff0677ac */ /* 0x000ea20008000a00 */
[C---:B0-----:R-:W-:Y:S02]  /*22a0*/  IMAD R7, R2.reuse, UR4, RZ ;  /* 0x0000000402077c24 */ /* 0x041fe4000f8e02ff */
[----:B-1----:R-:W-:Y:S02]  /*22b0*/  IMAD R9, R2, UR8, RZ ;  /* 0x0000000802097c24 */ /* 0x002fe4000f8e02ff */
[----:B------:R-:W-:-:S04]  /*22c0*/  IMAD.WIDE.U32 R2, R22, UR4, R26 ;  /* 0x0000000416027c25 */ /* 0x000fc8000f8e001a */
[----:B------:R-:W-:Y:S01]  /*22d0*/  IMAD R7, R22, UR5, R7 ;  /* 0x0000000516077c24 */ /* 0x000fe2000f8e0207 */
[----:B------:R-:W-:Y:S01]  /*22e0*/  LEA R8, P1, R2, UR10, 0x2 ;  /* 0x0000000a02087c11 */ /* 0x000fe2000f8210ff */
[----:B------:R-:W-:-:S04]  /*22f0*/  IMAD.WIDE.U32 R4, R22, UR8, R38 ;  /* 0x0000000816047c25 */ /* 0x000fc8000f8e0026 */
[----:B------:R-:W-:Y:S01]  /*2300*/  IMAD R9, R22, UR9, R9 ;  /* 0x0000000916097c24 */ /* 0x000fe2000f8e0209 */
[----:B--2---:R-:W-:Y:S01]  /*2310*/  LEA R6, P0, R4, UR6, 0x2 ;  /* 0x0000000604067c11 */ /* 0x004fe2000f8010ff */
[----:B------:R-:W-:Y:S02]  /*2320*/  IMAD.IADD R3, R3, 0x1, R7 ;  /* 0x0000000103037824 */ /* 0x000fe400078e0207 */
[----:B------:R-:W-:-:S03]  /*2330*/  IMAD.IADD R5, R5, 0x1, R9 ;  /* 0x0000000105057824 */ /* 0x000fc600078e0209 */
[----:B------:R-:W-:Y:S02]  /*2340*/  LEA.HI.X R9, R2, UR11, R3, 0x2, P1 ;  /* 0x0000000b02097c11 */ /* 0x000fe400088f1403 */
[----:B------:R-:W-:-:S04]  /*2350*/  LEA.HI.X R7, R4, UR7, R5, 0x2, P0 ;  /* 0x0000000704077c11 */ /* 0x000fc800080f1405 */
[----:B------:R-:W2:Y:S04]  /*2360*/  LDG.E R9, desc[UR36][R8.64] ;  /* 0x0000002408097981 */ /* 0x000ea8000c1e1900 */
[----:B------:R-:W2:Y:S02]  /*2370*/  LDG.E R6, desc[UR36][R6.64] ;  /* 0x0000002406067981 */ /* 0x000ea4000c1e1900 */
[----:B--2---:R-:W-:-:S13]  /*2380*/  FSETP.NEU.AND P0, PT, R6, R9, PT ;  /* 0x000000090600720b */ /* 0x004fda0003f0d000 */
[----:B------:R-:W-:Y:S05]  /*2390*/  @!P0 BRA `(.L_x_75) ;  /* 0x0000000000408947 */ /* 0x000fea0003800000 */
[----:B------:R-:W-:Y:S01]  /*23a0*/  MOV R0, 0x70 ;  /* 0x0000007000007802 */ /* 0x000fe20000000f00 */
[----:B------:R-:W0:Y:S01]  /*23b0*/  LDCU.64 UR4, c[0x4][0x58] ;  /* 0x01000b00ff0477ac */ /* 0x000e220008000a00 */
[----:B------:R-:W-:Y:S02]  /*23c0*/  IMAD.MOV.U32 R8, RZ, RZ, 0x46 ;  /* 0x00000046ff087424 */ /* 0x000fe400078e00ff */
[----:B------:R1:W2:Y:S01]  /*23d0*/  LDC.64 R2, c[0x4][R0] ;  /* 0x0100000000027b82 */ /* 0x0002a20000000a00 */
[----:B------:R-:W3:Y:S01]  /*23e0*/  LDCU.64 UR6, c[0x4][0x60] ;  /* 0x01000c00ff0677ac */ /* 0x000ee20008000a00 */
[----:B------:R-:W-:Y:S02]  /*23f0*/  IMAD.MOV.U32 R12, RZ, RZ, 0x1 ;  /* 0x00000001ff0c7424 */ /* 0x000fe400078e00ff */
[----:B------:R-:W-:Y:S01]  /*2400*/  IMAD.MOV.U32 R13, RZ, RZ, RZ ;  /* 0x000000ffff0d7224 */ /* 0x000fe200078e00ff */
[----:B------:R-:W4:Y:S01]  /*2410*/  LDCU.64 UR8, c[0x4][0x48] ;  /* 0x01000900ff0877ac */ /* 0x000f220008000a00 */
[----:B0-----:R-:W-:Y:S01]  /*2420*/  MOV R4, UR4 ;  /* 0x0000000400047c02 */ /* 0x001fe20008000f00 */
[----:B------:R-:W-:-:S02]  /*2430*/  IMAD.U32 R5, RZ, RZ, UR5 ;  /* 0x00000005ff057e24 */ /* 0x000fc4000f8e00ff */
[----:B---3--:R-:W-:Y:S02]  /*2440*/  IMAD.U32 R6, RZ, RZ, UR6 ;  /* 0x00000006ff067e24 */ /* 0x008fe4000f8e00ff */
[----:B------:R-:W-:Y:S02]  /*2450*/  IMAD.U32 R7, RZ, RZ, UR7 ;  /* 0x00000007ff077e24 */ /* 0x000fe4000f8e00ff */
[----:B----4-:R-:W-:Y:S01]  /*2460*/  IMAD.U32 R10, RZ, RZ, UR8 ;  /* 0x00000008ff0a7e24 */ /* 0x010fe2000f8e00ff */
[----:B-1----:R-:W-:-:S07]  /*2470*/  MOV R11, UR9 ;  /* 0x00000009000b7c02 */ /* 0x002fce0008000f00 */
[----:B------:R-:W-:-:S07]  /*2480*/  LEPC R20, `(.L_x_75) ;  /* 0x000000001014794e */ /* 0x000fce0000000000 */
[----:B--2---:R-:W-:Y:S05]  /*2490*/  CALL.ABS.NOINC R2 ;  /* 0x0000000002007343 */ /* 0x004fea0003c00000 */
.L_x_75:
[----:B------:R-:W-:Y:S05]  /*24a0*/  BSYNC.RECONVERGENT B7 ;  /* 0x0000000000077941 */ /* 0x000fea0003800200 */
.L_x_65:
[----:B------:R-:W-:-:S13]  /*24b0*/  ISETP.NE.AND P0, PT, R54, RZ, PT ;  /* 0x000000ff3600720c */ /* 0x000fda0003f05270 */
[----:B------:R-:W-:Y:S05]  /*24c0*/  @P0 BRA `(.L_x_81) ;  /* 0xffffffdc00ec0947 */ /* 0x000fea000383ffff */
[----:B------:R-:W-:Y:S05]  /*24d0*/  BSYNC.RECONVERGENT B8 ;  /* 0x0000000000087941 */ /* 0x000fea0003800200 */
.L_x_45:
[----:B------:R-:W-:-:S13]  /*24e0*/  ISETP.NE.AND P0, PT, R55, RZ, PT ;  /* 0x000000ff3700720c */ /* 0x000fda0003f05270 */
[----:B------:R-:W-:Y:S05]  /*24f0*/  @P0 BRA `(.L_x_82) ;  /* 0xffffffdc00840947 */ /* 0x000fea000383ffff */
[----:B------:R-:W-:Y:S05]  /*2500*/  BSYNC.RECONVERGENT B9 ;  /* 0x0000000000097941 */ /* 0x000fea0003800200 */
.L_x_44:
[----:B------:R-:W-:-:S13]  /*2510*/  ISETP.NE.AND P0, PT, R56, RZ, PT ;  /* 0x000000ff3800720c */ /* 0x000fda0003f05270 */
[----:B------:R-:W-:Y:S05]  /*2520*/  @P0 BRA `(.L_x_83) ;  /* 0xffffffdc002c0947 */ /* 0x000fea000383ffff */
[----:B------:R-:W-:Y:S05]  /*2530*/  EXIT ;  /* 0x000000000000794d */ /* 0x000fea0003800000 */
.L_x_84:
        /* <DEDUP_REMOVED lines=12> */
.L_x_116:


//--------------------- .text._Z9transpose6array4PfS_S0_S_ --------------------------
	.section	.text._Z9transpose6array4PfS_S0_S_,"ax",@progbits
	.align	128
        .global         _Z9transpose6array4PfS_S0_S_
        .type           _Z9transpose6array4PfS_S0_S_,@function
        .size           _Z9transpose6array4PfS_S0_S_,(.L_x_117 - _Z9transpose6array4PfS_S0_S_)
        .other          _Z9transpose6array4PfS_S0_S_,@"STO_CUDA_ENTRY STV_DEFAULT"
_Z9transpose6array4PfS_S0_S_:
.text._Z9transpose6array4PfS_S0_S_:
[----:B------:R-:W0:Y:S08]  /*0000*/  LDC R1, c[0x0][0x37c] ;  /* 0x0000df00ff017b82 */ /* 0x000e300000000800 */
[----:B------:R-:W1:Y:S01]  /*0010*/  LDC.64 R2, c[0x0][0x380] ;  /* 0x0000e000ff027b82 */ /* 0x000e620000000a00 */
[----:B0-----:R-:W-:-:S05]  /*0020*/  VIADD R1, R1, 0xffffffc8 ;  /* 0xffffffc801017836 */ /* 0x001fca0000000000 */
[----:B------:R-:W-:Y:S02]  /*0030*/  R2UR UR8, R1 ;  /* 0x00000000010872ca */ /* 0x000fe400000e0000 */
[----:B-1----:R-:W-:-:S04]  /*0040*/  ISETP.GE.U32.AND P0, PT, R2, 0x1, PT ;  /* 0x000000010200780c */ /* 0x002fc80003f06070 */
[----:B------:R-:W-:-:S13]  /*0050*/  ISETP.GE.AND.EX P0, PT, R3, RZ, PT, P0 ;  /* 0x000000ff0300720c */ /* 0x000fda0003f06300 */
[----:B------:R-:W-:Y:S05]  /*0060*/  @!P0 EXIT ;  /* 0x000000000000894d */ /* 0x000fea0003800000 */
[----:B------:R-:W0:Y:S01]  /*0070*/  LDC.64 R2, c[0x0][0x388] ;  /* 0x0000e200ff027b82 */ /* 0x000e220000000a00 */
[----:B------:R-:W0:Y:S01]  /*0080*/  LDCU.128 UR4, c[0x0][0x390] ;  /* 0x00007200ff0477ac */ /* 0x000e220008000c00 */
[----:B------:R-:W1:Y:S01]  /*0090*/  LDCU UR36, c[0x0][0x2f8] ;  /* 0x00005f00ff2477ac */ /* 0x000e620008000800 */
[----:B------:R-:W2:Y:S01]  /*00a0*/  LDCU UR39, c[0x0][0x2fc] ;  /* 0x00005f80ff2777ac */ /* 0x000ea20008000800 */
[----:B-1----:R-:W-:Y:S01]  /*00b0*/  UIADD3 UR36, UP0, UPT, UR8, UR36, URZ ;  /* 0x0000002408247290 */ /* 0x002fe2000ff1e0ff */
[----:B0-----:R-:W-:-:S04]  /*00c0*/  ISETP.LT.U32.AND P0, PT, R2, UR4, PT ;  /* 0x0000000402007c0c */ /* 0x001fc8000bf01070 */
[----:B------:R-:W-:-:S04]  /*00d0*/  ISETP.LT.AND.EX P0, PT, R3, UR5, PT, P0 ;  /* 0x0000000503007c0c */ /* 0x000fc8000bf01300 */
[----:B------:R-:W-:Y:S02]  /*00e0*/  SEL R0, R2, UR4, P0 ;  /* 0x0000000402007c07 */ /* 0x000fe40008000000 */
[----:B------:R-:W-:Y:S02]  /*00f0*/  SEL R2, R3, UR5, P0 ;  /* 0x0000000503027c07 */ /* 0x000fe40008000000 */
[----:B------:R-:W-:-:S04]  /*0100*/  ISETP.LT.U32.AND P0, PT, R0, UR6, PT ;  /* 0x0000000600007c0c */ /* 0x000fc8000bf01070 */
[----:B------:R-:W-:-:S04]  /*0110*/  ISETP.LT.AND.EX P0, PT, R2, UR7, PT, P0 ;  /* 0x0000000702007c0c */ /* 0x000fc8000bf01300 */
[----:B------:R-:W-:Y:S02]  /*0120*/  SEL R0, R0, UR6, P0 ;  /* 0x0000000600007c07 */ /* 0x000fe40008000000 */
[----:B------:R-:W-:Y:S02]  /*0130*/  SEL R2, R2, UR7, P0 ;  /* 0x0000000702027c07 */ /* 0x000fe40008000000 */
[----:B------:R-:W-:-:S04]  /*0140*/  ISETP.GE.U32.AND P0, PT, R0, 0x1, PT ;  /* 0x000000010000780c */ /* 0x000fc80003f06070 */
[----:B------:R-:W-:-:S13]  /*0150*/  ISETP.GE.AND.EX P0, PT, R2, RZ, PT, P0 ;  /* 0x000000ff0200720c */ /* 0x000fda0003f06300 */
[----:B--2---:R-:W-:Y:S05]  /*0160*/  @!P0 EXIT ;  /* 0x000000000000894d */ /* 0x004fea0003800000 */
[----:B------:R-:W0:Y:S01]  /*0170*/  LDCU.64 UR50, c[0x0][0x3c0] ;  /* 0x00007800ff3277ac */ /* 0x000e220008000a00 */
[----:B------:R-:W-:Y:S01]  /*0180*/  BSSY.RECONVERGENT B9, `(.L_x_85) ;  /* 0x00002f5000097945 */ /* 0x000fe20003800200 */
[----:B------:R-:W-:Y:S01]  /*0190*/  CS2R R30, SRZ ;  /* 0x00000000001e7805 */ /* 0x000fe2000001ff00 */
[----:B------:R-:W1:Y:S01]  /*01a0*/  LDCU.64 UR52, c[0x0][0x3e8] ;  /* 0x00007d00ff3477ac */ /* 0x000e620008000a00 */
[----:B------:R-:W-:Y:S02]  /*01b0*/  ULOP3.LUT UR37, UR6, 0xfffffff8, URZ, 0xc0, !UPT ;  /* 0xfffffff806257892 */ /* 0x000fe4000f8ec0ff */
[----:B------:R-:W-:Y:S02]  /*01c0*/  ULOP3.LUT UR38, UR7, 0x7fffffff, URZ, 0xc0, !UPT ;  /* 0x7fffffff07267892 */ /* 0x000fe4000f8ec0ff */
[----:B------:R-:W-:Y:S01]  /*01d0*/  UIADD3.X UR39, UPT, UPT, URZ, UR39, URZ, UP0, !UPT ;  /* 0x00000027ff277290 */ /* 0x000fe200087fe4ff */
[----:B------:R-:W2:Y:S01]  /*01e0*/  LDCU.64 UR56, c[0x0][0x358] ;  /* 0x00006b00ff3877ac */ /* 0x000ea20008000a00 */
[----:B0-----:R-:W-:-:S02]  /*01f0*/  USHF.L.U64.HI UR40, UR50, 0x3, UR51 ;  /* 0x0000000332287899 */ /* 0x001fc40008010233 */
[----:B------:R-:W-:Y:S02]  /*0200*/  USHF.L.U64.HI UR41, UR50, 0x1, UR51 ;  /* 0x0000000132297899 */ /* 0x000fe40008010233 */
[----:B------:R-:W-:Y:S02]  /*0210*/  USHF.L.U64.HI UR42, UR50, 0x2, UR51 ;  /* 0x00000002322a7899 */ /* 0x000fe40008010233 */
[----:B------:R-:W-:Y:S02]  /*0220*/  USHF.L.U64.HI UR44, UR50, 0x5, UR51 ;  /* 0x00000005322c7899 */ /* 0x000fe40008010233 */
[----:B-1----:R-:W-:Y:S02]  /*0230*/  USHF.L.U64.HI UR45, UR52, 0x3, UR53 ;  /* 0x00000003342d7899 */ /* 0x002fe40008010235 */
[----:B------:R-:W-:Y:S02]  /*0240*/  USHF.L.U64.HI UR51, UR52, 0x1, UR53 ;  /* 0x0000000134337899 */ /* 0x000fe40008010235 */
[----:B------:R-:W-:Y:S01]  /*0250*/  USHF.L.U64.HI UR54, UR52, 0x2, UR53 ;  /* 0x0000000234367899 */ /* 0x000fe20008010235 */
[----:B------:R-:W0:Y:S01]  /*0260*/  LDCU.64 UR48, c[0x0][0x3e8] ;  /* 0x00007d00ff3077ac */ /* 0x000e220008000a00 */
[----:B------:R-:W1:Y:S01]  /*0270*/  LDCU.64 UR46, c[0x0][0x3c0] ;  /* 0x00007800ff2e77ac */ /* 0x000e620008000a00 */
[----:B------:R-:W-:-:S02]  /*0280*/  USHF.L.U32 UR43, UR50, 0x2, URZ ;  /* 0x00000002322b7899 */ /* 0x000fc400080006ff */
[----:B------:R-:W-:Y:S02]  /*0290*/  USHF.L.U32 UR55, UR52, 0x2, URZ ;  /* 0x0000000234377899 */ /* 0x000fe400080006ff */
[----:B--2---:R-:W-:-:S12]  /*02a0*/  USHF.L.U64.HI UR53, UR52, 0x5, UR53 ;  /* 0x0000000534357899 */ /* 0x004fd80008010235 */
.L_x_111:
[----:B------:R-:W-:Y:S01]  /*02b0*/  BSSY.RECONVERGENT B8, `(.L_x_86) ;  /* 0x00002db000087945 */ /* 0x000fe20003800200 */
[----:B--234-:R-:W-:-:S07]  /*02c0*/  CS2R R28, SRZ ;  /* 0x00000000001c7805 */ /* 0x01cfce000001ff00 */
.L_x_110:
[----:B--2---:R-:W2:Y:S01]  /*02d0*/  LDCU.64 UR6, c[0x0][0x3a8] ;  /* 0x00007500ff0677ac */ /* 0x004ea20008000a00 */
[----:B------:R-:W-:Y:S01]  /*02e0*/  BSSY.RECONVERGENT B7, `(.L_x_87) ;  /* 0x00002d1000077945 */ /* 0x000fe20003800200 */
[----:B------:R-:W-:Y:S01]  /*02f0*/  CS2R R16, SRZ ;  /* 0x0000000000107805 */ /* 0x000fe2000001ff00 */
[----:B---3--:R-:W3:Y:S01]  /*0300*/  LDCU.64 UR4, c[0x0][0x3b0] ;  /* 0x00007600ff0477ac */ /* 0x008ee20008000a00 */
[----:B----4-:R-:W4:Y:S01]  /*0310*/  LDCU.64 UR8, c[0x0][0x3d0] ;  /* 0x00007a00ff0877ac */ /* 0x010f220008000a00 */
[----:B--2---:R-:W-:Y:S02]  /*0320*/  IMAD R3, R31, UR6, RZ ;  /* 0x000000061f037c24 */ /* 0x004fe4000f8e02ff */
[----:B------:R-:W-:-:S04]  /*0330*/  IMAD.WIDE.U32 R22, R30, UR6, RZ ;  /* 0x000000061e167c25 */ /* 0x000fc8000f8e00ff */
[----:B------:R-:W-:Y:S02]  /*0340*/  IMAD R3, R30, UR7, R3 ;  /* 0x000000071e037c24 */ /* 0x000fe4000f8e0203 */
[----:B----4-:R-:W-:Y:S02]  /*0350*/  IMAD R5, R31, UR8, RZ ;  /* 0x000000081f057c24 */ /* 0x010fe4000f8e02ff */
[----:B------:R-:W-:Y:S02]  /*0360*/  IMAD.IADD R23, R23, 0x1, R3 ;  /* 0x0000000117177824 */ /* 0x000fe400078e0203 */
[----:B---3--:R-:W-:Y:S02]  /*0370*/  IMAD R3, R29, UR4, RZ ;  /* 0x000000041d037c24 */ /* 0x008fe4000f8e02ff */
[----:B------:R-:W-:-:S04]  /*0380*/  IMAD.WIDE.U32 R22, R28, UR4, R22 ;  /* 0x000000041c167c25 */ /* 0x000fc8000f8e0016 */
[----:B------:R-:W-:Y:S02]  /*0390*/  IMAD R3, R28, UR5, R3 ;  /* 0x000000051c037c24 */ /* 0x000fe4000f8e0203 */
[----:B------:R-:W-:-:S03]  /*03a0*/  IMAD.WIDE.U32 R18, R30, UR8, RZ ;  /* 0x000000081e127c25 */ /* 0x000fc6000f8e00ff */
[----:B------:R-:W-:Y:S01]  /*03b0*/  IADD3 R42, PT, PT, R23, R3, RZ ;  /* 0x00000003172a7210 */ /* 0x000fe20007ffe0ff */
[----:B------:R-:W-:-:S04]  /*03c0*/  IMAD R5, R30, UR9, R5 ;  /* 0x000000091e057c24 */ /* 0x000fc8000f8e0205 */
[----:B------:R-:W-:-:S07]  /*03d0*/  IMAD.IADD R43, R19, 0x1, R5 ;  /* 0x00000001132b7824 */ /* 0x000fce00078e0205 */
.L_x_109:
[----:B--2---:R-:W2:Y:S01]  /*03e0*/  LDCU.64 UR10, c[0x0][0x3d8] ;  /* 0x00007b00ff0a77ac */ /* 0x004ea20008000a00 */
[----:B----4-:R-:W-:Y:S01]  /*03f0*/  IMAD.MOV.U32 R2, RZ, RZ, R18 ;  /* 0x000000ffff027224 */ /* 0x010fe200078e0012 */
[----:B---3--:R-:W-:Y:S01]  /*0400*/  MOV R4, R22 ;  /* 0x0000001600047202 */ /* 0x008fe20000000f00 */
[----:B------:R-:W-:Y:S01]  /*0410*/  IMAD.MOV.U32 R3, RZ, RZ, R43 ;  /* 0x000000ffff037224 */ /* 0x000fe200078e002b */
[----:B------:R-:W3:Y:S01]  /*0420*/  LDCU.64 UR8, c[0x0][0x398] ;  /* 0x00007300ff0877ac */ /* 0x000ee20008000a00 */
[----:B------:R-:W-:Y:S01]  /*0430*/  CS2R R40, SRZ ;  /* 0x0000000000287805 */ /* 0x000fe2000001ff00 */
[----:B------:R-:W4:Y:S01]  /*0440*/  LDCU.64 UR4, c[0x0][0x3e0] ;  /* 0x00007c00ff0477ac */ /* 0x000f220008000a00 */
[----:B------:R-:W5:Y:S01]  /*0450*/  LDCU.64 UR6, c[0x0][0x3b8] ;  /* 0x00007700ff0677ac */ /* 0x000f620008000a00 */
[----:B--2---:R-:W-:Y:S02]  /*0460*/  IMAD R5, R29, UR10, RZ ;  /* 0x0000000a1d057c24 */ /* 0x004fe4000f8e02ff */
[----:B------:R-:W-:Y:S01]  /*0470*/  IMAD.WIDE.U32 R2, R28, UR10, R2 ;  /* 0x0000000a1c027c25 */ /* 0x000fe2000f8e0002 */
[----:B---3--:R-:W-:-:S03]  /*0480*/  UISETP.GE.U32.AND UP0, UPT, UR8, 0x8, UPT ;  /* 0x000000080800788c */ /* 0x008fc6000bf06070 */
[----:B------:R-:W-:Y:S01]  /*0490*/  IMAD R5, R28, UR11, R5 ;  /* 0x0000000b1c057c24 */ /* 0x000fe2000f8e0205 */
[----:B------:R-:W-:Y:S01]  /*04a0*/  UISETP.GE.U32.AND.EX UP0, UPT, UR9, URZ, UPT, UP0 ;  /* 0x000000ff0900728c */ /* 0x000fe2000bf06100 */
[----:B----4-:R-:W-:Y:S02]  /*04b0*/  IMAD R7, R17, UR4, RZ ;  /* 0x0000000411077c24 */ /* 0x010fe4000f8e02ff */
[----:B------:R-:W-:Y:S02]  /*04c0*/  IMAD.IADD R3, R3, 0x1, R5 ;  /* 0x0000000103037824 */ /* 0x000fe400078e0205 */
[----:B------:R-:W-:Y:S02]  /*04d0*/  IMAD.MOV.U32 R5, RZ, RZ, R42 ;  /* 0x000000ffff057224 */ /* 0x000fe400078e002a */
[----:B-----5:R-:W-:Y:S02]  /*04e0*/  IMAD R9, R17, UR6, RZ ;  /* 0x0000000611097c24 */ /* 0x020fe4000f8e02ff */
[----:B------:R-:W-:-:S04]  /*04f0*/  IMAD.WIDE.U32 R4, R16, UR6, R4 ;  /* 0x0000000610047c25 */ /* 0x000fc8000f8e0004 */
[C---:B------:R-:W-:Y:S02]  /*0500*/  IMAD R9, R16.reuse, UR7, R9 ;  /* 0x0000000710097c24 */ /* 0x040fe4000f8e0209 */
[C---:B------:R-:W-:Y:S02]  /*0510*/  IMAD R7, R16.reuse, UR5, R7 ;  /* 0x0000000510077c24 */ /* 0x040fe4000f8e0207 */
[----:B------:R-:W-:-:S04]  /*0520*/  IMAD.WIDE.U32 R2, R16, UR4, R2 ;  /* 0x0000000410027c25 */ /* 0x000fc8000f8e0002 */
[----:B------:R-:W-:Y:S02]  /*0530*/  IMAD.IADD R35, R5, 0x1, R9 ;  /* 0x0000000105237824 */ /* 0x000fe400078e0209 */
[----:B------:R-:W-:Y:S01]  /*0540*/  IMAD.IADD R34, R3, 0x1, R7 ;  /* 0x0000000103227824 */ /* 0x000fe200078e0207 */
[----:B------:R-:W-:Y:S06]  /*0550*/  BRA.U !UP0, `(.L_x_88) ;  /* 0x0000001508347547 */ /* 0x000fec000b800000 */
[----:B------:R-:W2:Y:S01]  /*0560*/  LDCU.64 UR4, c[0x0][0x3a0] ;  /* 0x00007400ff0477ac */ /* 0x000ea20008000a00 */
[----:B------:R-:W-:Y:S01]  /*0570*/  BSSY.RECONVERGENT B6, `(.L_x_89) ;  /* 0x0000149000067945 */ /* 0x000fe20003800200 */
[----:B------:R-:W-:Y:S01]  /*0580*/  MOV R39, R4 ;  /* 0x0000000400277202 */ /* 0x000fe20000000f00 */
[----:B------:R-:W-:Y:S01]  /*0590*/  IMAD.MOV.U32 R37, RZ, RZ, R2 ;  /* 0x000000ffff257224 */ /* 0x000fe200078e0002 */
[----:B------:R-:W3:Y:S01]  /*05a0*/  LDCU.64 UR6, c[0x0][0x3c8] ;  /* 0x00007900ff0677ac */ /* 0x000ee20008000a00 */
[----:B------:R-:W-:Y:S02]  /*05b0*/  CS2R R32, SRZ ;  /* 0x0000000000207805 */ /* 0x000fe4000001ff00 */
[----:B--2---:R-:W-:Y:S02]  /*05c0*/  LEA R41, P0, R4, UR4, 0x2 ;  /* 0x0000000404297c11 */ /* 0x004fe4000f8010ff */
[----:B---3--:R-:W-:Y:S02]  /*05d0*/  LEA R40, P1, R2, UR6, 0x2 ;  /* 0x0000000602287c11 */ /* 0x008fe4000f8210ff */
[----:B------:R-:W-:-:S02]  /*05e0*/  LEA.HI.X R38, R4, UR5, R35, 0x2, P0 ;  /* 0x0000000504267c11 */ /* 0x000fc400080f1423 */
[----:B------:R-:W-:-:S09]  /*05f0*/  LEA.HI.X R36, R2, UR7, R34, 0x2, P1 ;  /* 0x0000000702247c11 */ /* 0x000fd200088f1422 */
.L_x_98:
[----:B------:R-:W-:Y:S02]  /*0600*/  IMAD.MOV.U32 R4, RZ, RZ, R40 ;  /* 0x000000ffff047224 */ /* 0x000fe400078e0028 */
[----:B------:R-:W-:Y:S01]  /*0610*/  IMAD.MOV.U32 R5, RZ, RZ, R36 ;  /* 0x000000ffff057224 */ /* 0x000fe200078e0024 */
[----:B------:R-:W-:Y:S01]  /*0620*/  MOV R12, R39 ;  /* 0x00000027000c7202 */ /* 0x000fe20000000f00 */
[----:B------:R-:W-:Y:S01]  /*0630*/  IMAD.MOV.U32 R13, RZ, RZ, R35 ;  /* 0x000000ffff0d7224 */ /* 0x000fe200078e0023 */
[----:B--2---:R-:W-:Y:S01]  /*0640*/  MOV R2, 0x0 ;  /* 0x0000000000027802 */ /* 0x004fe20000000f00 */
[----:B------:R-:W2:Y:S01]  /*0650*/  LDCU.64 UR4, c[0x4][0x50] ;  /* 0x01000a00ff0477ac */ /* 0x000ea20008000a00 */
[----:B------:R3:W4:Y:S01]  /*0660*/  LDG.E R10, desc[UR56][R4.64] ;  /* 0x00000038040a7981 */ /* 0x000722000c1e1900 */
[----:B------:R-:W-:Y:S01]  /*0670*/  IMAD.MOV.U32 R6, RZ, RZ, R37 ;  /* 0x000000ffff067224 */ /* 0x000fe200078e0025 */
[----:B------:R0:W0:Y:S01]  /*0680*/  LDC.64 R8, c[0x4][R2] ;  /* 0x0100000002087b82 */ /* 0x0000220000000a00 */
[----:B------:R-:W-:Y:S01]  /*0690*/  IMAD.MOV.U32 R7, RZ, RZ, R34 ;  /* 0x000000ffff077224 */ /* 0x000fe200078e0022 */
[----:B------:R-:W-:Y:S04]  /*06a0*/  STL.64 [R1+0x28], R12 ;  /* 0x0000280c01007387 */ /* 0x000fe80000100a00 */
[----:B------:R-:W-:Y:S01]  /*06b0*/  STL.64 [R1], R30 ;  /* 0x0000001e01007387 */ /* 0x000fe20000100a00 */
[----:B---3--:R-:W-:Y:S01]  /*06c0*/  MOV R4, R33 ;  /* 0x0000002100047202 */ /* 0x008fe20000000f00 */
[----:B------:R-:W-:-:S02]  /*06d0*/  IMAD.MOV.U32 R5, RZ, RZ, R32 ;  /* 0x000000ffff057224 */ /* 0x000fc400078e0020 */
[----:B------:R-:W-:Y:S04]  /*06e0*/  STL.64 [R1+0x8], R28 ;  /* 0x0000081c01007387 */ /* 0x000fe80000100a00 */
[----:B------:R-:W-:Y:S04]  /*06f0*/  STL.64 [R1+0x10], R16 ;  /* 0x0000101001007387 */ /* 0x000fe80000100a00 */
[----:B------:R2:W-:Y:S04]  /*0700*/  STL.64 [R1+0x18], R4 ;  /* 0x0000180401007387 */ /* 0x0005e80000100a00 */
[----:B------:R3:W-:Y:S01]  /*0710*/  STL.64 [R1+0x20], R6 ;  /* 0x0000200601007387 */ /* 0x0007e20000100a00 */
[----:B--2---:R-:W-:-:S02]  /*0720*/  IMAD.U32 R4, RZ, RZ, UR4 ;  /* 0x00000004ff047e24 */ /* 0x004fc4000f8e00ff */
[----:B------:R-:W-:Y:S01]  /*0730*/  IMAD.U32 R5, RZ, RZ, UR5 ;  /* 0x00000005ff057e24 */ /* 0x000fe2000f8e00ff */
[----:B---3--:R-:W-:Y:S01]  /*0740*/  MOV R6, UR36 ;  /* 0x0000002400067c02 */ /* 0x008fe20008000f00 */
[----:B------:R-:W-:Y:S01]  /*0750*/  IMAD.U32 R7, RZ, RZ, UR39 ;  /* 0x00000027ff077e24 */ /* 0x000fe2000f8e00ff */
[----:B----4-:R-:W2:Y:S02]  /*0760*/  F2F.F64.F32 R10, R10 ;  /* 0x0000000a000a7310 */ /* 0x010ea40000201800 */
[----:B0-2---:R2:W-:Y:S04]  /*0770*/  STL.64 [R1+0x30], R10 ;  /* 0x0000300a01007387 */ /* 0x0055e80000100a00 */
[----:B------:R-:W-:-:S07]  /*0780*/  LEPC R20, `(.L_x_90) ;  /* 0x000000001014794e */ /* 0x000fce0000000000 */
[----:B-12---:R-:W-:Y:S05]  /*0790*/  CALL.ABS.NOINC R8 ;  /* 0x0000000008007343 */ /* 0x006fea0003c00000 */
.L_x_90:
[----:B------:R-:W-:Y:S02]  /*07a0*/  IMAD.MOV.U32 R4, RZ, RZ, R40 ;  /* 0x000000ffff047224 */ /* 0x000fe400078e0028 */
[----:B------:R-:W-:Y:S01]  /*07b0*/  IMAD.MOV.U32 R5, RZ, RZ, R36 ;  /* 0x000000ffff057224 */ /* 0x000fe200078e0024 */
[----:B------:R-:W-:Y:S01]  /*07c0*/  IADD3 R8, P0, PT, R40, UR55, RZ ;  /* 0x0000003728087c10 */ /* 0x000fe2000ff1e0ff */
[----:B------:R-:W0:Y:S03]  /*07d0*/  LDCU.64 UR4, c[0x4][0x50] ;  /* 0x01000a00ff0477ac */ /* 0x000e260008000a00 */
[----:B------:R1:W2:Y:S01]  /*07e0*/  LDG.E R3, desc[UR56][R4.64] ;  /* 0x0000003804037981 */ /* 0x0002a2000c1e1900 */
[----:B------:R-:W-:Y:S02]  /*07f0*/  IADD3.X R9, PT, PT, R36, UR54, RZ, P0, !PT ;  /* 0x0000003624097c10 */ /* 0x000fe400087fe4ff */
[----:B-1----:R-:W-:Y:S01]  /*0800*/  MOV R4, R41 ;  /* 0x0000002900047202 */ /* 0x002fe20000000f00 */
[----:B------:R-:W-:-:S05]  /*0810*/  IMAD.MOV.U32 R5, RZ, RZ, R38 ;  /* 0x000000ffff057224 */ /* 0x000fca00078e0026 */
[----:B--2---:R0:W-:Y:S04]  /*0820*/  STG.E desc[UR56][R4.64], R3 ;  /* 0x0000000304007986 */ /* 0x0041e8000c101938 */
[----:B------:R-:W2:Y:S01]  /*0830*/  LDG.E R8, desc[UR56][R8.64] ;  /* 0x0000003808087981 */ /* 0x000ea2000c1e1900 */
[----:B------:R-:W-:Y:S02]  /*0840*/  IADD3 R12, P2, PT, R33, 0x1, RZ ;  /* 0x00000001210c7810 */ /* 0x000fe40007f5e0ff */
[----:B------:R-:W-:Y:S01]  /*0850*/  IADD3 R14, P1, PT, R39, UR46, RZ ;  /* 0x0000002e270e7c10 */ /* 0x000fe2000ff3e0ff */
[----:B------:R-:W-:Y:S01]  /*0860*/  STL.64 [R1], R30 ;  /* 0x0000001e01007387 */ /* 0x000fe20000100a00 */
[----:B------:R-:W-:Y:S01]  /*0870*/  IADD3 R6, P0, PT, R37, UR48, RZ ;  /* 0x0000003025067c10 */ /* 0x000fe2000ff1e0ff */
[----:B------:R-:W-:Y:S01]  /*0880*/  IMAD.X R13, RZ, RZ, R32, P2 ;  /* 0x000000ffff0d7224 */ /* 0x000fe200010e0620 */
[----:B------:R-:W-:Y:S01]  /*0890*/  IADD3.X R15, PT, PT, R35, UR47, RZ, P1, !PT ;  /* 0x0000002f230f7c10 */ /* 0x000fe20008ffe4ff */
[----:B------:R-:W-:Y:S01]  /*08a0*/  STL.64 [R1+0x8], R28 ;  /* 0x0000081c01007387 */ /* 0x000fe20000100a00 */
[----:B------:R-:W-:Y:S01]  /*08b0*/  IADD3.X R7, PT, PT, R34, UR49, RZ, P0, !PT ;  /* 0x0000003122077c10 */ /* 0x000fe200087fe4ff */
[----:B0-----:R-:W-:Y:S01]  /*08c0*/  IMAD.U32 R4, RZ, RZ, UR4 ;  /* 0x00000004ff047e24 */ /* 0x001fe2000f8e00ff */
[----:B------:R-:W-:Y:S01]  /*08d0*/  MOV R5, UR5 ;  /* 0x0000000500057c02 */ /* 0x000fe20008000f00 */
[----:B------:R-:W-:Y:S04]  /*08e0*/  STL.64 [R1+0x28], R14 ;  /* 0x0000280e01007387 */ /* 0x000fe80000100a00 */
[----:B------:R-:W-:Y:S04]  /*08f0*/  STL.64 [R1+0x18], R12 ;  /* 0x0000180c01007387 */ /* 0x000fe80000100a00 */
[----:B------:R-:W-:Y:S04]  /*0900*/  STL.64 [R1+0x10], R16 ;  /* 0x0000101001007387 */ /* 0x000fe80000100a00 */
[----:B------:R0:W-:Y:S02]  /*0910*/  STL.64 [R1+0x20], R6 ;  /* 0x0000200601007387 */ /* 0x0001e40000100a00 */
[----:B0-----:R-:W-:-:S02]  /*0920*/  IMAD.U32 R6, RZ, RZ, UR36 ;  /* 0x00000024ff067e24 */ /* 0x001fc4000f8e00ff */
[----:B------:R-:W-:Y:S01]  /*0930*/  IMAD.U32 R7, RZ, RZ, UR39 ;  /* 0x00000027ff077e24 */ /* 0x000fe2000f8e00ff */
[----:B--2---:R0:W1:Y:S02]  /*0940*/  F2F.F64.F32 R10, R8 ;  /* 0x00000008000a7310 */ /* 0x0040640000201800 */
[----:B0-----:R0:W2:Y:S01]  /*0950*/  LDC.64 R8, c[0x4][R2] ;  /* 0x0100000002087b82 */ /* 0x0010a20000000a00 */
[----:B-1----:R0:W-:Y:S03]  /*0960*/  STL.64 [R1+0x30], R10 ;  /* 0x0000300a01007387 */ /* 0x0021e60000100a00 */
[----:B------:R-:W-:-:S07]  /*0970*/  LEPC R20, `(.L_x_91) ;  /* 0x000000001014794e */ /* 0x000fce0000000000 */
[----:B0-2---:R-:W-:Y:S05]  /*0980*/  CALL.ABS.NOINC R8 ;  /* 0x0000000008007343 */ /* 0x005fea0003c00000 */
.L_x_91:
[----:B------:R-:W-:Y:S01]  /*0990*/  IADD3 R4, P0, PT, R40, UR55, RZ ;  /* 0x0000003728047c10 */ /* 0x000fe2000ff1e0ff */
[----:B------:R-:W0:Y:S03]  /*09a0*/  LDCU.64 UR4, c[0x4][0x50] ;  /* 0x01000a00ff0477ac */ /* 0x000e260008000a00 */
[----:B------:R-:W-:-:S05]  /*09b0*/  IADD3.X R5, PT, PT, R36, UR54, RZ, P0, !PT ;  /* 0x0000003624057c10 */ /* 0x000fca00087fe4ff */
[----:B------:R-:W2:Y:S01]  /*09c0*/  LDG.E R3, desc[UR56][R4.64] ;  /* 0x0000003804037981 */ /* 0x000ea2000c1e1900 */
[----:B------:R-:W-:Y:S02]  /*09d0*/  IADD3 R12, P0, PT, R41, UR43, RZ ;  /* 0x0000002b290c7c10 */ /* 0x000fe4000ff1e0ff */
[----:B------:R-:W-:Y:S02]  /*09e0*/  IADD3 R24, P1, PT, R4, UR55, RZ ;  /* 0x0000003704187c10 */ /* 0x000fe4000ff3e0ff */
[----:B------:R-:W-:Y:S02]  /*09f0*/  IADD3.X R13, PT, PT, R38, UR42, RZ, P0, !PT ;  /* 0x0000002a260d7c10 */ /* 0x000fe400087fe4ff */
[----:B------:R-:W-:Y:S02]  /*0a00*/  IADD3.X R25, PT, PT, R5, UR54, RZ, P1, !PT ;  /* 0x0000003605197c10 */ /* 0x000fe40008ffe4ff */
[----:B------:R-:W-:Y:S02]  /*0a10*/  MOV R8, UR50 ;  /* 0x0000003200087c02 */ /* 0x000fe40008000f00 */
[----:B------:R-:W-:-:S02]  /*0a20*/  IADD3 R10, P0, PT, R33, 0x2, RZ ;  /* 0x00000002210a7810 */ /* 0x000fc40007f1e0ff */
[----:B------:R-:W-:Y:S01]  /*0a30*/  LEA R8, P1, R8, R39, 0x1 ;  /* 0x0000002708087211 */ /* 0x000fe200078208ff */
[----:B--2---:R-:W-:Y:S04]  /*0a40*/  STG.E desc[UR56][R12.64], R3 ;  /* 0x000000030c007986 */ /* 0x004fe8000c101938 */
[----:B------:R-:W2:Y:S01]  /*0a50*/  LDG.E R0, desc[UR56][R24.64] ;  /* 0x0000003818007981 */ /* 0x000ea2000c1e1900 */
[----:B------:R-:W-:Y:S01]  /*0a60*/  IADD3.X R9, PT, PT, R35, UR41, RZ, P1, !PT ;  /* 0x0000002923097c10 */ /* 0x000fe20008ffe4ff */
[----:B------:R-:W-:Y:S02]  /*0a70*/  IMAD.X R11, RZ, RZ, R32, P0 ;  /* 0x000000ffff0b7224 */ /* 0x000fe400000e0620 */
[----:B------:R-:W-:Y:S01]  /*0a80*/  STL.64 [R1], R30 ;  /* 0x0000001e01007387 */ /* 0x000fe20000100a00 */
[----:B------:R-:W-:-:S03]  /*0a90*/  IMAD.U32 R6, RZ, RZ, UR52 ;  /* 0x00000034ff067e24 */ /* 0x000fc6000f8e00ff */
[----:B------:R1:W-:Y:S02]  /*0aa0*/  STL.64 [R1+0x28], R8 ;  /* 0x0000280801007387 */ /* 0x0003e40000100a00 */
[----:B------:R-:W-:Y:S02]  /*0ab0*/  LEA R6, P0, R6, R37, 0x1 ;  /* 0x0000002506067211 */ /* 0x000fe400078008ff */
[----:B------:R-:W-:Y:S02]  /*0ac0*/  STL.64 [R1+0x18], R10 ;  /* 0x0000180a01007387 */ /* 0x000fe40000100a00 */
[----:B------:R-:W-:Y:S02]  /*0ad0*/  IADD3.X R7, PT, PT, R34, UR51, RZ, P0, !PT ;  /* 0x0000003322077c10 */ /* 0x000fe400087fe4ff */
[----:B------:R-:W-:Y:S04]  /*0ae0*/  STL.64 [R1+0x8], R28 ;  /* 0x0000081c01007387 */ /* 0x000fe80000100a00 */
[----:B------:R-:W-:Y:S01]  /*0af0*/  STL.64 [R1+0x10], R16 ;  /* 0x0000101001007387 */ /* 0x000fe20000100a00 */
[----:B-1----:R1:W3:Y:S03]  /*0b00*/  LDC.64 R8, c[0x4][R2] ;  /* 0x0100000002087b82 */ /* 0x0022e60000000a00 */
[----:B------:R4:W-:Y:S02]  /*0b10*/  STL.64 [R1+0x20], R6 ;  /* 0x0000200601007387 */ /* 0x0009e40000100a00 */
[----:B----4-:R-:W-:Y:S01]  /*0b20*/  MOV R6, UR36 ;  /* 0x0000002400067c02 */ /* 0x010fe20008000f00 */
[----:B------:R-:W-:Y:S01]  /*0b30*/  IMAD.U32 R7, RZ, RZ, UR39 ;  /* 0x00000027ff077e24 */ /* 0x000fe2000f8e00ff */
[----:B--2---:R-:W2:Y:S02]  /*0b40*/  F2F.F64.F32 R4, R0 ;  /* 0x0000000000047310 */ /* 0x004ea40000201800 */
[----:B--2---:R0:W-:Y:S02]  /*0b50*/  STL.64 [R1+0x30], R4 ;  /* 0x0000300401007387 */ /* 0x0041e40000100a00 */
[----:B0-----:R-:W-:-:S02]  /*0b60*/  IMAD.U32 R4, RZ, RZ, UR4 ;  /* 0x00000004ff047e24 */ /* 0x001fc4000f8e00ff */
[----:B-1-3--:R-:W-:-:S07]  /*0b70*/  IMAD.U32 R5, RZ, RZ, UR5 ;  /* 0x00000005ff057e24 */ /* 0x00afce000f8e00ff */
[----:B------:R-:W-:-:S07]  /*0b80*/  LEPC R20, `(.L_x_92) ;  /* 0x000000001014794e */ /* 0x000fce0000000000 */
[----:B------:R-:W-:Y:S05]  /*0b90*/  CALL.ABS.NOINC R8 ;  /* 0x0000000008007343 */ /* 0x000fea0003c00000 */
.L_x_92:
[----:B------:R-:W-:Y:S02]  /*0ba0*/  IMAD.MOV.U32 R6, RZ, RZ, R24 ;  /* 0x000000ffff067224 */ /* 0x000fe400078e0018 */
[----:B------:R-:W-:Y:S01]  /*0bb0*/  IMAD.MOV.U32 R7, RZ, RZ, R25 ;  /* 0x000000ffff077224 */ /* 0x000fe200078e0019 */
[----:B------:R-:W-:Y:S01]  /*0bc0*/  IADD3 R12, P2, PT, R41, UR43, RZ ;  /* 0x0000002b290c7c10 */ /* 0x000fe2000ff5e0ff */
[----:B------:R-:W0:Y:S01]  /*0bd0*/  LDC.64 R4, c[0x0][0x3e8] ;  /* 0x0000fa00ff047b82 */ /* 0x000e220000000a00 */
[----:B------:R-:W1:Y:S02]  /*0be0*/  LDCU.64 UR4, c[0x4][0x50] ;  /* 0x01000a00ff0477ac */ /* 0x000e640008000a00 */
[----:B------:R2:W3:Y:S01]  /*0bf0*/  LDG.E R3, desc[UR56][R6.64] ;  /* 0x0000003806037981 */ /* 0x0004e2000c1e1900 */
[----:B------:R-:W-:Y:S02]  /*0c00*/  IADD3 R12, P0, PT, R12, UR43, RZ ;  /* 0x0000002b0c0c7c10 */ /* 0x000fe4000ff1e0ff */
[----:B------:R-:W-:-:S02]  /*0c10*/  IADD3.X R0, PT, PT, R38, UR42, RZ, P2, !PT ;  /* 0x0000002a26007c10 */ /* 0x000fc400097fe4ff */
[----:B------:R-:W-:Y:S01]  /*0c20*/  IADD3 R24, P1, PT, R24, UR55, RZ ;  /* 0x0000003718187c10 */ /* 0x000fe2000ff3e0ff */
[----:B------:R-:W4:Y:S01]  /*0c30*/  LDC.64 R8, c[0x0][0x3c0] ;  /* 0x0000f000ff087b82 */ /* 0x000f220000000a00 */
[----:B------:R-:W-:Y:S02]  /*0c40*/  IADD3.X R13, PT, PT, R0, UR42, RZ, P0, !PT ;  /* 0x0000002a000d7c10 */ /* 0x000fe400087fe4ff */
[----:B------:R-:W-:Y:S01]  /*0c50*/  IADD3.X R25, PT, PT, R25, UR54, RZ, P1, !PT ;  /* 0x0000003619197c10 */ /* 0x000fe20008ffe4ff */
[----:B--2---:R-:W-:Y:S01]  /*0c60*/  IMAD.MOV.U32 R7, RZ, RZ, R34 ;  /* 0x000000ffff077224 */ /* 0x004fe200078e0022 */
[----:B------:R-:W-:-:S05]  /*0c70*/  MOV R6, R37 ;  /* 0x0000002500067202 */ /* 0x000fca0000000f00 */
[----:B0-----:R-:W-:Y:S01]  /*0c80*/  IMAD.WIDE.U32 R10, R4, 0x3, R6 ;  /* 0x00000003040a7825 */ /* 0x001fe200078e0006 */
[----:B------:R-:W-:Y:S01]  /*0c90*/  IADD3 R6, P0, PT, R33, 0x3, RZ ;  /* 0x0000000321067810 */ /* 0x000fe20007f1e0ff */
[----:B---3--:R-:W-:Y:S04]  /*0ca0*/  STG.E desc[UR56][R12.64], R3 ;  /* 0x000000030c007986 */ /* 0x008fe8000c101938 */
[----:B------:R-:W2:Y:S01]  /*0cb0*/  LDG.E R0, desc[UR56][R24.64] ;  /* 0x0000003818007981 */ /* 0x000ea2000c1e1900 */
[----:B------:R-:W-:Y:S01]  /*0cc0*/  IMAD.X R7, RZ, RZ, R32, P0 ;  /* 0x000000ffff077224 */ /* 0x000fe200000e0620 */
[----:B------:R-:W-:Y:S01]  /*0cd0*/  MOV R4, R10 ;  /* 0x0000000a00047202 */ /* 0x000fe20000000f00 */
[----:B------:R-:W-:Y:S01]  /*0ce0*/  IMAD R5, R5, 0x3, RZ ;  /* 0x0000000305057824 */ /* 0x000fe200078e02ff */
[----:B------:R-:W-:Y:S01]  /*0cf0*/  STL.64 [R1], R30 ;  /* 0x0000001e01007387 */ /* 0x000fe20000100a00 */
[----:B----4-:R-:W-:-:S02]  /*0d00*/  IMAD R9, R9, 0x3, RZ ;  /* 0x0000000309097824 */ /* 0x010fc400078e02ff */
[----:B------:R-:W-:Y:S01]  /*0d10*/  IMAD.IADD R5, R11, 0x1, R5 ;  /* 0x000000010b057824 */ /* 0x000fe200078e0205 */
[----:B------:R0:W-:Y:S04]  /*0d20*/  STL.64 [R1+0x18], R6 ;  /* 0x0000180601007387 */ /* 0x0001e80000100a00 */
[----:B------:R-:W-:Y:S04]  /*0d30*/  STL.64 [R1+0x8], R28 ;  /* 0x0000081c01007387 */ /* 0x000fe80000100a00 */
[----:B------:R-:W-:Y:S01]  /*0d40*/  STL.64 [R1+0x10], R16 ;  /* 0x0000101001007387 */ /* 0x000fe20000100a00 */
[----:B0-----:R-:W-:-:S03]  /*0d50*/  IMAD.MOV.U32 R6, RZ, RZ, R39 ;  /* 0x000000ffff067224 */ /* 0x001fc600078e0027 */
[----:B------:R1:W-:Y:S01]  /*0d60*/  STL.64 [R1+0x20], R4 ;  /* 0x0000200401007387 */ /* 0x0003e20000100a00 */
[----:B------:R-:W-:Y:S02]  /*0d70*/  IMAD.MOV.U32 R7, RZ, RZ, R35 ;  /* 0x000000ffff077224 */ /* 0x000fe400078e0023 */
[----:B------:R-:W-:-:S04]  /*0d80*/  IMAD.WIDE.U32 R10, R8, 0x3, R6 ;  /* 0x00000003080a7825 */ /* 0x000fc800078e0006 */
[----:B------:R-:W-:Y:S02]  /*0d90*/  IMAD.IADD R11, R11, 0x1, R9 ;  /* 0x000000010b0b7824 */ /* 0x000fe400078e0209 */
[----:B------:R0:W3:Y:S01]  /*0da0*/  LDC.64 R8, c[0x4][R2] ;  /* 0x0100000002087b82 */ /* 0x0000e20000000a00 */
[----:B-1----:R-:W-:Y:S01]  /*0db0*/  MOV R4, UR4 ;  /* 0x0000000400047c02 */ /* 0x002fe20008000f00 */
[----:B------:R-:W-:Y:S01]  /*0dc0*/  IMAD.U32 R5, RZ, RZ, UR5 ;  /* 0x00000005ff057e24 */ /* 0x000fe2000f8e00ff */
[----:B------:R-:W-:Y:S01]  /*0dd0*/  STL.64 [R1+0x28], R10 ;  /* 0x0000280a01007387 */ /* 0x000fe20000100a00 */
[----:B--2---:R-:W1:Y:S03]  /*0de0*/  F2F.F64.F32 R6, R0 ;  /* 0x0000000000067310 */ /* 0x004e660000201800 */
[----:B-1----:R1:W-:Y:S02]  /*0df0*/  STL.64 [R1+0x30], R6 ;  /* 0x0000300601007387 */ /* 0x0023e40000100a00 */
[----:B-1----:R-:W-:-:S02]  /*0e00*/  IMAD.U32 R6, RZ, RZ, UR36 ;  /* 0x00000024ff067e24 */ /* 0x002fc4000f8e00ff */
[----:B0--3--:R-:W-:-:S07]  /*0e10*/  IMAD.U32 R7, RZ, RZ, UR39 ;  /* 0x00000027ff077e24 */ /* 0x009fce000f8e00ff */
[----:B------:R-:W-:-:S07]  /*0e20*/  LEPC R20, `(.L_x_93) ;  /* 0x000000001014794e */ /* 0x000fce0000000000 */
[----:B------:R-:W-:Y:S05]  /*0e30*/  CALL.ABS.NOINC R8 ;  /* 0x0000000008007343 */ /* 0x000fea0003c00000 */
.L_x_93:
[----:B------:R-:W-:Y:S01]  /*0e40*/  MOV R4, R24 ;  /* 0x0000001800047202 */ /* 0x000fe20000000f00 */
[----:B------:R-:W-:Y:S01]  /*0e50*/  IMAD.MOV.U32 R5, RZ, RZ, R25 ;  /* 0x000000ffff057224 */ /* 0x000fe200078e0019 */
[----:B------:R-:W-:Y:S01]  /*0e60*/  IADD3 R0, P0, PT, R41, UR43, RZ ;  /* 0x0000002b29007c10 */ /* 0x000fe2000ff1e0ff */
[----:B------:R-:W0:Y:S03]  /*0e70*/  LDCU.64 UR4, c[0x4][0x50] ;  /* 0x01000a00ff0477ac */ /* 0x000e260008000a00 */
[----:B------:R-:W2:Y:S01]  /*0e80*/  LDG.E R3, desc[UR56][R4.64] ;  /* 0x0000003804037981 */ /* 0x000ea2000c1e1900 */
[----:B------:R-:W-:Y:S02]  /*0e90*/  IADD3 R0, P2, PT, R0, UR43, RZ ;  /* 0x0000002b00007c10 */ /* 0x000fe4000ff5e0ff */
[----:B------:R-:W-:Y:S02]  /*0ea0*/  IADD3.X R6, PT, PT, R38, UR42, RZ, P0, !PT ;  /* 0x0000002a26067c10 */ /* 0x000fe400087fe4ff */
[----:B------:R-:W-:-:S02]  /*0eb0*/  IADD3 R26, P0, PT, R0, UR43, RZ ;  /* 0x0000002b001a7c10 */ /* 0x000fc4000ff1e0ff */
[----:B------:R-:W-:Y:S02]  /*0ec0*/  IADD3.X R6, PT, PT, R6, UR42, RZ, P2, !PT ;  /* 0x0000002a06067c10 */ /* 0x000fe400097fe4ff */
[----:B------:R-:W-:Y:S02]  /*0ed0*/  IADD3 R24, P1, PT, R24, UR55, RZ ;  /* 0x0000003718187c10 */ /* 0x000fe4000ff3e0ff */
[----:B------:R-:W-:Y:S02]  /*0ee0*/  IADD3.X R27, PT, PT, R6, UR42, RZ, P0, !PT ;  /* 0x0000002a061b7c10 */ /* 0x000fe400087fe4ff */
[----:B------:R-:W-:Y:S02]  /*0ef0*/  IADD3.X R25, PT, PT, R25, UR54, RZ, P1, !PT ;  /* 0x0000003619197c10 */ /* 0x000fe40008ffe4ff */
[----:B------:R-:W-:-:S04]  /*0f00*/  IADD3 R8, P0, PT, R37, UR55, RZ ;  /* 0x0000003725087c10 */ /* 0x000fc8000ff1e0ff */
[----:B------:R-:W-:Y:S01]  /*0f10*/  IADD3.X R9, PT, PT, R34, UR54, RZ, P0, !PT ;  /* 0x0000003622097c10 */ /* 0x000fe200087fe4ff */
[----:B--2---:R-:W-:Y:S04]  /*0f20*/  STG.E desc[UR56][R26.64], R3 ;  /* 0x000000031a007986 */ /* 0x004fe8000c101938 */
[----:B------:R-:W2:Y:S01]  /*0f30*/  LDG.E R0, desc[UR56][R24.64] ;  /* 0x0000003818007981 */ /* 0x000ea2000c1e1900 */
[----:B------:R-:W-:-:S03]  /*0f40*/  IADD3 R6, P0, PT, R39, UR43, RZ ;  /* 0x0000002b27067c10 */ /* 0x000fc6000ff1e0ff */
[----:B------:R1:W-:Y:S01]  /*0f50*/  STL.64 [R1+0x20], R8 ;  /* 0x0000200801007387 */ /* 0x0003e20000100a00 */
[----:B------:R-:W-:-:S03]  /*0f60*/  IADD3.X R7, PT, PT, R35, UR42, RZ, P0, !PT ;  /* 0x0000002a23077c10 */ /* 0x000fc600087fe4ff */
[----:B------:R-:W-:Y:S04]  /*0f70*/  STL.64 [R1], R30 ;  /* 0x0000001e01007387 */ /* 0x000fe80000100a00 */
[----:B------:R-:W-:Y:S01]  /*0f80*/  STL.64 [R1+0x8], R28 ;  /* 0x0000081c01007387 */ /* 0x000fe20000100a00 */
[----:B-1----:R-:W-:-:S03]  /*0f90*/  IADD3 R8, P1, PT, R33, 0x4, RZ ;  /* 0x0000000421087810 */ /* 0x002fc60007f3e0ff */
[----:B------:R-:W-:Y:S02]  /*0fa0*/  STL.64 [R1+0x10], R16 ;  /* 0x0000101001007387 */ /* 0x000fe40000100a00 */
[----:B------:R-:W-:Y:S02]  /*0fb0*/  IMAD.X R9, RZ, RZ, R32, P1 ;  /* 0x000000ffff097224 */ /* 0x000fe400008e0620 */
[----:B------:R1:W-:Y:S04]  /*0fc0*/  STL.64 [R1+0x28], R6 ;  /* 0x0000280601007387 */ /* 0x0003e80000100a00 */
[----:B------:R3:W-:Y:S01]  /*0fd0*/  STL.64 [R1+0x18], R8 ;  /* 0x0000180801007387 */ /* 0x0007e20000100a00 */
[----:B-1----:R-:W-:Y:S02]  /*0fe0*/  IMAD.U32 R6, RZ, RZ, UR36 ;  /* 0x00000024ff067e24 */ /* 0x002fe4000f8e00ff */
[----:B------:R-:W-:Y:S01]  /*0ff0*/  IMAD.U32 R7, RZ, RZ, UR39 ;  /* 0x00000027ff077e24 */ /* 0x000fe2000f8e00ff */
[----:B---3--:R1:W3:Y:S01]  /*1000*/  LDC.64 R8, c[0x4][R2] ;  /* 0x0100000002087b82 */ /* 0x0082e20000000a00 */
[----:B--2---:R-:W2:Y:S02]  /*1010*/  F2F.F64.F32 R4, R0 ;  /* 0x0000000000047310 */ /* 0x004ea40000201800 */
[----:B--2---:R0:W-:Y:S02]  /*1020*/  STL.64 [R1+0x30], R4 ;  /* 0x0000300401007387 */ /* 0x0041e40000100a00 */
[----:B0-----:R-:W-:Y:S01]  /*1030*/  IMAD.U32 R4, RZ, RZ, UR4 ;  /* 0x00000004ff047e24 */ /* 0x001fe2000f8e00ff */
[----:B-1-3--:R-:W-:-:S07]  /*1040*/  MOV R5, UR5 ;  /* 0x0000000500057c02 */ /* 0x00afce0008000f00 */
[----:B------:R-:W-:-:S07]  /*1050*/  LEPC R20, `(.L_x_94) ;  /* 0x000000001014794e */ /* 0x000fce0000000000 */
[----:B------:R-:W-:Y:S05]  /*1060*/  CALL.ABS.NOINC R8 ;  /* 0x0000000008007343 */ /* 0x000fea0003c00000 */
.L_x_94:
[----:B------:R-:W-:Y:S01]  /*1070*/  IMAD.MOV.U32 R6, RZ, RZ, R24 ;  /* 0x000000ffff067224 */ /* 0x000fe200078e0018 */
[----:B------:R-:W-:Y:S01]  /*1080*/  MOV R7, R25 ;  /* 0x0000001900077202 */ /* 0x000fe20000000f00 */
[----:B------:R-:W-:Y:S01]  /*1090*/  VIADD R0, R41, UR43 ;  /* 0x0000002b29007c36 */ /* 0x000fe20008000000 */
[----:B------:R-:W0:Y:S01]  /*10a0*/  LDC.64 R4, c[0x0][0x3e8] ;  /* 0x0000fa00ff047b82 */ /* 0x000e220000000a00 */
[----:B------:R-:W-:Y:S01]  /*10b0*/  MOV R8, R37 ;  /* 0x0000002500087202 */ /* 0x000fe20000000f00 */
[----:B------:R-:W-:Y:S01]  /*10c0*/  IMAD.MOV.U32 R9, RZ, RZ, R34 ;  /* 0x000000ffff097224 */ /* 0x000fe200078e0022 */
[----:B------:R1:W2:Y:S01]  /*10d0*/  LDG.E R3, desc[UR56][R6.64] ;  /* 0x0000003806037981 */ /* 0x0002a2000c1e1900 */
[----:B------:R-:W-:Y:S01]  /*10e0*/  VIADD R0, R0, UR43 ;  /* 0x0000002b00007c36 */ /* 0x000fe20008000000 */
[----:B------:R-:W-:Y:S01]  /*10f0*/  IADD3 R24, P1, PT, R24, UR55, RZ ;  /* 0x0000003718187c10 */ /* 0x000fe2000ff3e0ff */
[----:B------:R-:W3:Y:S02]  /*1100*/  LDCU.64 UR4, c[0x4][0x50] ;  /* 0x01000a00ff0477ac */ /* 0x000ee40008000a00 */
[----:B------:R-:W-:Y:S01]  /*1110*/  VIADD R0, R0, UR43 ;  /* 0x0000002b00007c36 */ /* 0x000fe20008000000 */
[----:B------:R-:W-:-:S04]  /*1120*/  IADD3.X R25, PT, PT, R25, UR54, RZ, P1, !PT ;  /* 0x0000003619197c10 */ /* 0x000fc80008ffe4ff */
[----:B------:R-:W-:Y:S01]  /*1130*/  IADD3 R26, P0, PT, R0, UR43, RZ ;  /* 0x0000002b001a7c10 */ /* 0x000fe2000ff1e0ff */
[----:B-1----:R-:W1:Y:S03]  /*1140*/  LDC.64 R6, c[0x0][0x3c0] ;  /* 0x0000f000ff067b82 */ /* 0x002e660000000a00 */
[----:B------:R-:W-:Y:S01]  /*1150*/  IADD3.X R27, PT, PT, R27, UR42, RZ, P0, !PT ;  /* 0x0000002a1b1b7c10 */ /* 0x000fe200087fe4ff */
[----:B0-----:R-:W-:-:S04]  /*1160*/  IMAD.WIDE.U32 R8, R4, 0x5, R8 ;  /* 0x0000000504087825 */ /* 0x001fc800078e0008 */
[----:B--2---:R1:W-:Y:S04]  /*1170*/  STG.E desc[UR56][R26.64], R3 ;  /* 0x000000031a007986 */ /* 0x0043e8000c101938 */
[----:B------:R-:W2:Y:S01]  /*1180*/  LDG.E R0, desc[UR56][R24.64] ;  /* 0x0000003818007981 */ /* 0x000ea2000c1e1900 */
[----:B------:R-:W-:Y:S02]  /*1190*/  IMAD R5, R5, 0x5, RZ ;  /* 0x0000000505057824 */ /* 0x000fe400078e02ff */
[----:B------:R-:W-:Y:S01]  /*11a0*/  IMAD.MOV.U32 R10, RZ, RZ, R8 ;  /* 0x000000ffff0a7224 */ /* 0x000fe200078e0008 */
[----:B------:R-:W-:Y:S01]  /*11b0*/  MOV R8, R39 ;  /* 0x0000002700087202 */ /* 0x000fe20000000f00 */
[----:B------:R-:W-:Y:S01]  /*11c0*/  IMAD.IADD R11, R9, 0x1, R5 ;  /* 0x00000001090b7824 */ /* 0x000fe200078e0205 */
[----:B------:R-:W-:Y:S01]  /*11d0*/  STL.64 [R1], R30 ;  /* 0x0000001e01007387 */ /* 0x000fe20000100a00 */
[----:B------:R-:W-:-:S02]  /*11e0*/  IMAD.MOV.U32 R9, RZ, RZ, R35 ;  /* 0x000000ffff097224 */ /* 0x000fc400078e0023 */
[----:B-1----:R-:W-:Y:S01]  /*11f0*/  IMAD R3, R7, 0x5, RZ ;  /* 0x0000000507037824 */ /* 0x002fe200078e02ff */
[----:B------:R-:W-:Y:S01]  /*1200*/  STL.64 [R1+0x20], R10 ;  /* 0x0000200a01007387 */ /* 0x000fe20000100a00 */
[----:B------:R-:W-:Y:S01]  /*1210*/  IMAD.WIDE.U32 R8, R6, 0x5, R8 ;  /* 0x0000000506087825 */ /* 0x000fe200078e0008 */
[----:B------:R-:W-:Y:S02]  /*1220*/  IADD3 R6, P0, PT, R33, 0x5, RZ ;  /* 0x0000000521067810 */ /* 0x000fe40007f1e0ff */
[----:B------:R-:W-:Y:S01]  /*1230*/  STL.64 [R1+0x8], R28 ;  /* 0x0000081c01007387 */ /* 0x000fe20000100a00 */
[----:B------:R-:W-:Y:S02]  /*1240*/  IMAD.IADD R9, R9, 0x1, R3 ;  /* 0x0000000109097824 */ /* 0x000fe400078e0203 */
[----:B------:R-:W-:Y:S01]  /*1250*/  IMAD.X R7, RZ, RZ, R32, P0 ;  /* 0x000000ffff077224 */ /* 0x000fe200000e0620 */
[----:B------:R-:W-:Y:S04]  /*1260*/  STL.64 [R1+0x10], R16 ;  /* 0x0000101001007387 */ /* 0x000fe80000100a00 */
[----:B------:R0:W-:Y:S04]  /*1270*/  STL.64 [R1+0x28], R8 ;  /* 0x0000280801007387 */ /* 0x0001e80000100a00 */
[----:B------:R1:W-:Y:S01]  /*1280*/  STL.64 [R1+0x18], R6 ;  /* 0x0000180601007387 */ /* 0x0003e20000100a00 */
[----:B0-----:R0:W4:Y:S01]  /*1290*/  LDC.64 R8, c[0x4][R2] ;  /* 0x0100000002087b82 */ /* 0x0011220000000a00 */
[----:B-1----:R-:W-:-:S02]  /*12a0*/  IMAD.U32 R6, RZ, RZ, UR36 ;  /* 0x00000024ff067e24 */ /* 0x002fc4000f8e00ff */
[----:B------:R-:W-:Y:S01]  /*12b0*/  IMAD.U32 R7, RZ, RZ, UR39 ;  /* 0x00000027ff077e24 */ /* 0x000fe2000f8e00ff */
[----:B--2---:R-:W1:Y:S02]  /*12c0*/  F2F.F64.F32 R4, R0 ;  /* 0x0000000000047310 */ /* 0x004e640000201800 */
[----:B-1----:R3:W-:Y:S02]  /*12d0*/  STL.64 [R1+0x30], R4 ;  /* 0x0000300401007387 */ /* 0x0027e40000100a00 */
[----:B---3--:R-:W-:Y:S01]  /*12e0*/  MOV R4, UR4 ;  /* 0x0000000400047c02 */ /* 0x008fe20008000f00 */
[----:B0---4-:R-:W-:-:S07]  /*12f0*/  IMAD.U32 R5, RZ, RZ, UR5 ;  /* 0x00000005ff057e24 */ /* 0x011fce000f8e00ff */
[----:B------:R-:W-:-:S07]  /*1300*/  LEPC R20, `(.L_x_95) ;  /* 0x000000001014794e */ /* 0x000fce0000000000 */
[----:B------:R-:W-:Y:S05]  /*1310*/  CALL.ABS.NOINC R8 ;  /* 0x0000000008007343 */ /* 0x000fea0003c00000 */
.L_x_95:
[----:B------:R-:W-:Y:S01]  /*1320*/  MOV R4, R24 ;  /* 0x0000001800047202 */ /* 0x000fe20000000f00 */
[----:B------:R-:W-:Y:S01]  /*1330*/  IMAD.MOV.U32 R5, RZ, RZ, R25 ;  /* 0x000000ffff057224 */ /* 0x000fe200078e0019 */
[----:B------:R-:W0:Y:S01]  /*1340*/  LDC.64 R6, c[0x0][0x3c0] ;  /* 0x0000f000ff067b82 */ /* 0x000e220000000a00 */
[----:B------:R-:W-:Y:S01]  /*1350*/  VIADD R0, R41, UR43 ;  /* 0x0000002b29007c36 */ /* 0x000fe20008000000 */
[----:B------:R-:W1:Y:S02]  /*1360*/  LDCU.64 UR4, c[0x4][0x50] ;  /* 0x01000a00ff0477ac */ /* 0x000e640008000a00 */
[----:B------:R2:W3:Y:S01]  /*1370*/  LDG.E R3, desc[UR56][R4.64] ;  /* 0x0000003804037981 */ /* 0x0004e2000c1e1900 */
[----:B------:R-:W-:Y:S01]  /*1380*/  VIADD R0, R0, UR43 ;  /* 0x0000002b00007c36 */ /* 0x000fe20008000000 */
[----:B------:R-:W-:-:S04]  /*1390*/  IADD3 R24, P1, PT, R24, UR55, RZ ;  /* 0x0000003718187c10 */ /* 0x000fc8000ff3e0ff */
[----:B------:R-:W-:Y:S02]  /*13a0*/  IADD3 R0, PT, PT, R0, UR43, RZ ;  /* 0x0000002b00007c10 */ /* 0x000fe4000fffe0ff */
[----:B------:R-:W-:Y:S01]  /*13b0*/  IADD3.X R25, PT, PT, R25, UR54, RZ, P1, !PT ;  /* 0x0000003619197c10 */ /* 0x000fe20008ffe4ff */
[----:B--2---:R-:W2:Y:S02]  /*13c0*/  LDC.64 R4, c[0x0][0x3e8] ;  /* 0x0000fa00ff047b82 */ /* 0x004ea40000000a00 */
[----:B------:R-:W-:-:S05]  /*13d0*/  VIADD R0, R0, UR43 ;  /* 0x0000002b00007c36 */ /* 0x000fca0008000000 */
[----:B------:R-:W-:-:S04]  /*13e0*/  IADD3 R26, P0, PT, R0, UR43, RZ ;  /* 0x0000002b001a7c10 */ /* 0x000fc8000ff1e0ff */
[----:B------:R-:W-:Y:S01]  /*13f0*/  IADD3.X R27, PT, PT, R27, UR42, RZ, P0, !PT ;  /* 0x0000002a1b1b7c10 */ /* 0x000fe200087fe4ff */
[----:B------:R-:W-:Y:S02]  /*1400*/  IMAD.MOV.U32 R8, RZ, RZ, R37 ;  /* 0x000000ffff087224 */ /* 0x000fe400078e0025 */
[----:B------:R-:W-:Y:S02]  /*1410*/  IMAD.MOV.U32 R9, RZ, RZ, R34 ;  /* 0x000000ffff097224 */ /* 0x000fe400078e0022 */
[----:B---3--:R0:W-:Y:S04]  /*1420*/  STG.E desc[UR56][R26.64], R3 ;  /* 0x000000031a007986 */ /* 0x0081e8000c101938 */
[----:B------:R-:W3:Y:S01]  /*1430*/  LDG.E R0, desc[UR56][R24.64] ;  /* 0x0000003818007981 */ /* 0x000ee2000c1e1900 */
[----:B--2---:R-:W-:-:S03]  /*1440*/  IMAD.WIDE.U32 R8, R4, 0x6, R8 ;  /* 0x0000000604087825 */ /* 0x004fc600078e0008 */
[----:B------:R-:W-:Y:S01]  /*1450*/  STL.64 [R1], R30 ;  /* 0x0000001e01007387 */ /* 0x000fe20000100a00 */
[----:B------:R-:W-:Y:S02]  /*1460*/  IMAD R5, R5, 0x6, RZ ;  /* 0x0000000605057824 */ /* 0x000fe400078e02ff */
[----:B------:R-:W-:Y:S01]  /*1470*/  IMAD.MOV.U32 R10, RZ, RZ, R8 ;  /* 0x000000ffff0a7224 */ /* 0x000fe200078e0008 */
[----:B------:R-:W-:Y:S01]  /*1480*/  STL.64 [R1+0x8], R28 ;  /* 0x0000081c01007387 */ /* 0x000fe20000100a00 */
[----:B------:R-:W-:Y:S01]  /*1490*/  IMAD.MOV.U32 R8, RZ, RZ, R39 ;  /* 0x000000ffff087224 */ /* 0x000fe200078e0027 */
[----:B------:R-:W-:Y:S01]  /*14a0*/  IADD3 R11, PT, PT, R9, R5, RZ ;  /* 0x00000005090b7210 */ /* 0x000fe20007ffe0ff */
[----:B------:R-:W-:Y:S01]  /*14b0*/  IMAD.MOV.U32 R9, RZ, RZ, R35 ;  /* 0x000000ffff097224 */ /* 0x000fe200078e0023 */
[----:B------:R-:W-:Y:S01]  /*14c0*/  STL.64 [R1+0x10], R16 ;  /* 0x0000101001007387 */ /* 0x000fe20000100a00 */
[----:B0-----:R-:W-:Y:S02]  /*14d0*/  IMAD R3, R7, 0x6, RZ ;  /* 0x0000000607037824 */ /* 0x001fe400078e02ff */
[----:B------:R-:W-:Y:S01]  /*14e0*/  IMAD.WIDE.U32 R8, R6, 0x6, R8 ;  /* 0x0000000606087825 */ /* 0x000fe200078e0008 */
[----:B------:R-:W-:Y:S01]  /*14f0*/  STL.64 [R1+0x20], R10 ;  /* 0x0000200a01007387 */ /* 0x000fe20000100a00 */
[----:B------:R-:W-:-:S02]  /*1500*/  IADD3 R6, P0, PT, R33, 0x6, RZ ;  /* 0x0000000621067810 */ /* 0x000fc40007f1e0ff */
[----:B------:R-:W-:Y:S02]  /*1510*/  IMAD.IADD R9, R9, 0x1, R3 ;  /* 0x0000000109097824 */ /* 0x000fe400078e0203 */
[----:B------:R-:W-:-:S03]  /*1520*/  IADD3.X R7, PT, PT, RZ, R32, RZ, P0, !PT ;  /* 0x00000020ff077210 */ /* 0x000fc600007fe4ff */
[----:B------:R0:W-:Y:S04]  /*1530*/  STL.64 [R1+0x28], R8 ;  /* 0x0000280801007387 */ /* 0x0001e80000100a00 */
[----:B------:R2:W-:Y:S01]  /*1540*/  STL.64 [R1+0x18], R6 ;  /* 0x0000180601007387 */ /* 0x0005e20000100a00 */
[----:B0-----:R0:W4:Y:S01]  /*1550*/  LDC.64 R8, c[0x4][R2] ;  /* 0x0100000002087b82 */ /* 0x0011220000000a00 */
[----:B--2---:R-:W-:Y:S01]  /*1560*/  MOV R6, UR36 ;  /* 0x0000002400067c02 */ /* 0x004fe20008000f00 */
[----:B------:R-:W-:Y:S01]  /*1570*/  IMAD.U32 R7, RZ, RZ, UR39 ;  /* 0x00000027ff077e24 */ /* 0x000fe2000f8e00ff */
[----:B---3--:R-:W2:Y:S02]  /*1580*/  F2F.F64.F32 R4, R0 ;  /* 0x0000000000047310 */ /* 0x008ea40000201800 */
[----:B--2---:R1:W-:Y:S02]  /*1590*/  STL.64 [R1+0x30], R4 ;  /* 0x0000300401007387 */ /* 0x0043e40000100a00 */
[----:B-1----:R-:W-:-:S02]  /*15a0*/  IMAD.U32 R4, RZ, RZ, UR4 ;  /* 0x00000004ff047e24 */ /* 0x002fc4000f8e00ff */
[----:B0---4-:R-:W-:-:S07]  /*15b0*/  IMAD.U32 R5, RZ, RZ, UR5 ;  /* 0x00000005ff057e24 */ /* 0x011fce000f8e00ff */
[----:B------:R-:W-:-:S07]  /*15c0*/  LEPC R20, `(.L_x_96) ;  /* 0x000000001014794e */ /* 0x000fce0000000000 */
[----:B------:R-:W-:Y:S05]  /*15d0*/  CALL.ABS.NOINC R8 ;  /* 0x0000000008007343 */ /* 0x000fea0003c00000 */
.L_x_96:
[----:B------:R-:W-:Y:S02]  /*15e0*/  IMAD.MOV.U32 R4, RZ, RZ, R24 ;  /* 0x000000ffff047224 */ /* 0x000fe400078e0018 */
[----:B------:R-:W-:Y:S01]  /*15f0*/  IMAD.MOV.U32 R5, RZ, RZ, R25 ;  /* 0x000000ffff057224 */ /* 0x000fe200078e0019 */
[----:B------:R-:W-:Y:S01]  /*1600*/  IADD3 R0, PT, PT, R41, UR43, RZ ;  /* 0x0000002b29007c10 */ /* 0x000fe2000fffe0ff */
[----:B------:R-:W-:Y:S01]  /*1610*/  IMAD.MOV.U32 R6, RZ, RZ, R37 ;  /* 0x000000ffff067224 */ /* 0x000fe200078e0025 */
[----:B------:R-:W0:Y:S02]  /*1620*/  LDCU.64 UR4, c[0x4][0x50] ;  /* 0x01000a00ff0477ac */ /* 0x000e240008000a00 */
[----:B------:R1:W2:Y:S01]  /*1630*/  LDG.E R3, desc[UR56][R4.64] ;  /* 0x0000003804037981 */ /* 0x0002a2000c1e1900 */
[----:B------:R-:W-:Y:S01]  /*1640*/  VIADD R0, R0, UR43 ;  /* 0x0000002b00007c36 */ /* 0x000fe20008000000 */
[----:B------:R-:W-:-:S03]  /*1650*/  IADD3 R24, P1, PT, R24, UR55, RZ ;  /* 0x0000003718187c10 */ /* 0x000fc6000ff3e0ff */
[----:B------:R-:W-:Y:S01]  /*1660*/  VIADD R0, R0, UR43 ;  /* 0x0000002b00007c36 */ /* 0x000fe20008000000 */
[----:B------:R-:W-:-:S03]  /*1670*/  IADD3.X R25, PT, PT, R25, UR54, RZ, P1, !PT ;  /* 0x0000003619197c10 */ /* 0x000fc60008ffe4ff */
[----:B------:R-:W-:Y:S01]  /*1680*/  VIADD R0, R0, UR43 ;  /* 0x0000002b00007c36 */ /* 0x000fe20008000000 */
[----:B-1----:R-:W1:Y:S04]  /*1690*/  LDC.64 R4, c[0x0][0x3e8] ;  /* 0x0000fa00ff047b82 */ /* 0x002e680000000a00 */
[----:B------:R-:W-:-:S04]  /*16a0*/  IADD3 R0, PT, PT, R0, UR43, RZ ;  /* 0x0000002b00007c10 */ /* 0x000fc8000fffe0ff */
[----:B------:R-:W-:-:S04]  /*16b0*/  IADD3 R26, P0, PT, R0, UR43, RZ ;  /* 0x0000002b001a7c10 */ /* 0x000fc8000ff1e0ff */
[----:B------:R-:W-:Y:S01]  /*16c0*/  IADD3.X R27, PT, PT, R27, UR42, RZ, P0, !PT ;  /* 0x0000002a1b1b7c10 */ /* 0x000fe200087fe4ff */
[----:B------:R-:W-:Y:S02]  /*16d0*/  IMAD.MOV.U32 R7, RZ, RZ, R34 ;  /* 0x000000ffff077224 */ /* 0x000fe400078e0022 */
[----:B-1----:R-:W-:-:S04]  /*16e0*/  IMAD.WIDE.U32 R6, R4, 0x7, R6 ;  /* 0x0000000704067825 */ /* 0x002fc800078e0006 */
[----:B------:R-:W-:Y:S01]  /*16f0*/  IMAD R5, R5, 0x7, RZ ;  /* 0x0000000705057824 */ /* 0x000fe200078e02ff */
[----:B--2---:R1:W-:Y:S04]  /*1700*/  STG.E desc[UR56][R26.64], R3 ;  /* 0x000000031a007986 */ /* 0x0043e8000c101938 */
[----:B------:R-:W2:Y:S01]  /*1710*/  LDG.E R0, desc[UR56][R24.64] ;  /* 0x0000003818007981 */ /* 0x000ea2000c1e1900 */
[----:B------:R-:W-:Y:S01]  /*1720*/  IMAD.IADD R5, R7, 0x1, R5 ;  /* 0x0000000107057824 */ /* 0x000fe200078e0205 */
[----:B------:R-:W-:Y:S02]  /*1730*/  MOV R4, R6 ;  /* 0x0000000600047202 */ /* 0x000fe40000000f00 */
[----:B------:R-:W3:Y:S01]  /*1740*/  LDC.64 R6, c[0x0][0x3c0] ;  /* 0x0000f000ff067b82 */ /* 0x000ee20000000a00 */
[----:B------:R-:W-:Y:S01]  /*1750*/  IADD3 R8, P0, PT, R33, 0x7, RZ ;  /* 0x0000000721087810 */ /* 0x000fe20007f1e0ff */
[----:B------:R-:W-:Y:S04]  /*1760*/  STL.64 [R1], R30 ;  /* 0x0000001e01007387 */ /* 0x000fe80000100a00 */
[----:B------:R-:W-:Y:S01]  /*1770*/  IMAD.X R9, RZ, RZ, R32, P0 ;  /* 0x000000ffff097224 */ /* 0x000fe200000e0620 */
[----:B------:R4:W-:Y:S01]  /*1780*/  STL.64 [R1+0x20], R4 ;  /* 0x0000200401007387 */ /* 0x0009e20000100a00 */
[----:B-1----:R-:W1:Y:S03]  /*1790*/  LDC.64 R2, c[0x4][R2] ;  /* 0x0100000002027b82 */ /* 0x002e660000000a00 */
[----:B------:R5:W-:Y:S04]  /*17a0*/  STL.64 [R1+0x18], R8 ;  /* 0x0000180801007387 */ /* 0x000be80000100a00 */
[----:B------:R-:W-:Y:S01]  /*17b0*/  STL.64 [R1+0x8], R28 ;  /* 0x0000081c01007387 */ /* 0x000fe20000100a00 */
[----:B----4-:R-:W-:-:S03]  /*17c0*/  IMAD.MOV.U32 R4, RZ, RZ, R39 ;  /* 0x000000ffff047224 */ /* 0x010fc600078e0027 */
[----:B------:R-:W-:Y:S01]  /*17d0*/  STL.64 [R1+0x10], R16 ;  /* 0x0000101001007387 */ /* 0x000fe20000100a00 */
[----:B------:R-:W-:Y:S02]  /*17e0*/  IMAD.MOV.U32 R5, RZ, RZ, R35 ;  /* 0x000000ffff057224 */ /* 0x000fe400078e0023 */
[----:B---3--:R-:W-:Y:S02]  /*17f0*/  IMAD R7, R7, 0x7, RZ ;  /* 0x0000000707077824 */ /* 0x008fe400078e02ff */
[----:B-----5:R-:W-:Y:S01]  /*1800*/  IMAD.WIDE.U32 R8, R6, 0x7, R4 ;  /* 0x0000000706087825 */ /* 0x020fe200078e0004 */
[----:B------:R-:W-:-:S03]  /*1810*/  MOV R6, UR36 ;  /* 0x0000002400067c02 */ /* 0x000fc60008000f00 */
[----:B------:R-:W-:Y:S01]  /*1820*/  IMAD.MOV.U32 R10, RZ, RZ, R8 ;  /* 0x000000ffff0a7224 */ /* 0x000fe200078e0008 */
[----:B------:R-:W-:Y:S01]  /*1830*/  IADD3 R11, PT, PT, R9, R7, RZ ;  /* 0x00000007090b7210 */ /* 0x000fe20007ffe0ff */
[----:B------:R-:W-:-:S04]  /*1840*/  IMAD.U32 R7, RZ, RZ, UR39 ;  /* 0x00000027ff077e24 */ /* 0x000fc8000f8e00ff */
[----:B------:R-:W-:Y:S01]  /*1850*/  STL.64 [R1+0x28], R10 ;  /* 0x0000280a01007387 */ /* 0x000fe20000100a00 */
[----:B--2---:R-:W2:Y:S03]  /*1860*/  F2F.F64.F32 R4, R0 ;  /* 0x0000000000047310 */ /* 0x004ea60000201800 */
[----:B--2---:R0:W-:Y:S02]  /*1870*/  STL.64 [R1+0x30], R4 ;  /* 0x0000300401007387 */ /* 0x0041e40000100a00 */
[----:B0-----:R-:W-:Y:S02]  /*1880*/  IMAD.U32 R4, RZ, RZ, UR4 ;  /* 0x00000004ff047e24 */ /* 0x001fe4000f8e00ff */
[----:B-1----:R-:W-:-:S07]  /*1890*/  IMAD.U32 R5, RZ, RZ, UR5 ;  /* 0x00000005ff057e24 */ /* 0x002fce000f8e00ff */
[----:B------:R-:W-:-:S07]  /*18a0*/  LEPC R20, `(.L_x_97) ;  /* 0x000000001014794e */ /* 0x000fce0000000000 */
[----:B------:R-:W-:Y:S05]  /*18b0*/  CALL.ABS.NOINC R2 ;  /* 0x0000000002007343 */ /* 0x000fea0003c00000 */
.L_x_97:
[----:B------:R-:W2:Y:S01]  /*18c0*/  LDG.E R25, desc[UR56][R24.64] ;  /* 0x0000003818197981 */ /* 0x000ea2000c1e1900 */
[----:B------:R-:W-:Y:S01]  /*18d0*/  IADD3 R2, P0, PT, R26, UR43, RZ ;  /* 0x0000002b1a027c10 */ /* 0x000fe2000ff1e0ff */
[----:B------:R-:W-:Y:S01]  /*18e0*/  IMAD.U32 R0, RZ, RZ, UR50 ;  /* 0x00000032ff007e24 */ /* 0x000fe2000f8e00ff */
[----:B------:R-:W-:Y:S01]  /*18f0*/  MOV R5, UR52 ;  /* 0x0000003400057c02 */ /* 0x000fe20008000f00 */
[----:B------:R-:W-:Y:S01]  /*1900*/  IMAD.U32 R4, RZ, RZ, UR52 ;  /* 0x00000034ff047e24 */ /* 0x000fe2000f8e00ff */
[----:B------:R-:W-:Y:S02]  /*1910*/  IADD3.X R3, PT, PT, R27, UR42, RZ, P0, !PT ;  /* 0x0000002a1b037c10 */ /* 0x000fe400087fe4ff */
[----:B------:R-:W-:Y:S02]  /*1920*/  IADD3 R33, P0, PT, R33, 0x8, RZ ;  /* 0x0000000821217810 */ /* 0x000fe40007f1e0ff */
[C---:B------:R-:W-:Y:S02]  /*1930*/  LEA R39, P1, R0.reuse, R39, 0x3 ;  /* 0x0000002700277211 */ /* 0x040fe400078218ff */
[----:B------:R-:W-:Y:S01]  /*1940*/  LEA R41, P2, R0, R41, 0x5 ;  /* 0x0000002900297211 */ /* 0x000fe200078428ff */
[----:B------:R-:W-:Y:S01]  /*1950*/  IMAD.X R32, RZ, RZ, R32, P0 ;  /* 0x000000ffff207224 */ /* 0x000fe200000e0620 */
[----:B------:R-:W-:-:S02]  /*1960*/  ISETP.NE.U32.AND P0, PT, R33, UR37, PT ;  /* 0x0000002521007c0c */ /* 0x000fc4000bf05070 */
[----:B------:R-:W-:Y:S02]  /*1970*/  LEA R37, P3, R4, R37, 0x3 ;  /* 0x0000002504257211 */ /* 0x000fe400078618ff */
[----:B------:R-:W-:Y:S02]  /*1980*/  ISETP.NE.AND.EX P0, PT, R32, UR38, PT, P0 ;  /* 0x0000002620007c0c */ /* 0x000fe4000bf05300 */
[----:B------:R-:W-:Y:S02]  /*1990*/  LEA R40, P4, R5, R40, 0x5 ;  /* 0x0000002805287211 */ /* 0x000fe400078828ff */
[----:B------:R-:W-:Y:S02]  /*19a0*/  IADD3.X R35, PT, PT, R35, UR40, RZ, P1, !PT ;  /* 0x0000002823237c10 */ /* 0x000fe40008ffe4ff */
[----:B------:R-:W-:Y:S02]  /*19b0*/  IADD3.X R38, PT, PT, R38, UR44, RZ, P2, !PT ;  /* 0x0000002c26267c10 */ /* 0x000fe400097fe4ff */
[----:B------:R-:W-:-:S02]  /*19c0*/  IADD3.X R34, PT, PT, R34, UR45, RZ, P3, !PT ;  /* 0x0000002d22227c10 */ /* 0x000fc40009ffe4ff */
[----:B------:R-:W-:Y:S01]  /*19d0*/  IADD3.X R36, PT, PT, R36, UR53, RZ, P4, !PT ;  /* 0x0000003524247c10 */ /* 0x000fe2000a7fe4ff */
[----:B--2---:R2:W-:Y:S02]  /*19e0*/  STG.E desc[UR56][R2.64], R25 ;  /* 0x0000001902007986 */ /* 0x0045e4000c101938 */
[----:B------:R-:W-:Y:S05]  /*19f0*/  @P0 BRA `(.L_x_98) ;  /* 0xffffffec00000947 */ /* 0x000fea000383ffff */
[----:B------:R-:W-:Y:S05]  /*1a00*/  BSYNC.RECONVERGENT B6 ;  /* 0x0000000000067941 */ /* 0x000fea0003800200 */
.L_x_89:
[----:B------:R-:W-:Y:S02]  /*1a10*/  IMAD.U32 R41, RZ, RZ, UR37 ;  /* 0x00000025ff297e24 */ /* 0x000fe4000f8e00ff */
[----:B------:R-:W-:-:S07]  /*1a20*/  IMAD.U32 R40, RZ, RZ, UR38 ;  /* 0x00000026ff287e24 */ /* 0x000fce000f8e00ff */
.L_x_88:
[----:B--2---:R-:W2:Y:S02]  /*1a30*/  LDC R2, c[0x0][0x398] ;  /* 0x0000e600ff027b82 */ /* 0x004ea40000000800 */
[----:B--2---:R-:W-:-:S04]  /*1a40*/  LOP3.LUT R0, R2, 0x7, RZ, 0xc0, !PT ;  /* 0x0000000702007812 */ /* 0x004fc800078ec0ff */
[----:B------:R-:W-:-:S04]  /*1a50*/  ISETP.NE.U32.AND P0, PT, R0, RZ, PT ;  /* 0x000000ff0000720c */ /* 0x000fc80003f05070 */
[----:B------:R-:W-:-:S13]  /*1a60*/  ISETP.NE.AND.EX P0, PT, RZ, RZ, PT, P0 ;  /* 0x000000ffff00720c */ /* 0x000fda0003f05300 */
[----:B------:R-:W-:Y:S05]  /*1a70*/  @!P0 BRA `(.L_x_99) ;  /* 0x0000001400448947 */ /* 0x000fea0003800000 */
[----:B------:R-:W-:-:S04]  /*1a80*/  IADD3 R0, P1, PT, R0, -0x1, RZ ;  /* 0xffffffff00007810 */ /* 0x000fc80007f3e0ff */
[----:B------:R-:W-:Y:S02]  /*1a90*/  ISETP.GE.U32.AND P0, PT, R0, 0x3, PT ;  /* 0x000000030000780c */ /* 0x000fe40003f06070 */
[----:B------:R-:W-:-:S04]  /*1aa0*/  IADD3.X R0, PT, PT, RZ, -0x1, RZ, P1, !PT ;  /* 0xffffffffff007810 */ /* 0x000fc80000ffe4ff */
[----:B------:R-:W-:-:S13]  /*1ab0*/  ISETP.GE.U32.AND.EX P0, PT, R0, RZ, PT, P0 ;  /* 0x000000ff0000720c */ /* 0x000fda0003f06100 */
[----:B------:R-:W-:Y:S05]  /*1ac0*/  @!P0 BRA `(.L_x_100) ;  /* 0x0000000800908947 */ /* 0x000fea0003800000 */
[----:B------:R-:W2:Y:S01]  /*1ad0*/  LDCU.64 UR4, c[0x0][0x3d0] ;  /* 0x00007a00ff0477ac */ /* 0x000ea20008000a00 */
[----:B------:R-:W3:Y:S01]  /*1ae0*/  LDCU.64 UR6, c[0x0][0x3d8] ;  /* 0x00007b00ff0677ac */ /* 0x000ee20008000a00 */
[----:B------:R-:W4:Y:S01]  /*1af0*/  LDCU.64 UR10, c[0x0][0x3e0] ;  /* 0x00007c00ff0a77ac */ /* 0x000f220008000a00 */
[----:B------:R-:W5:Y:S01]  /*1b00*/  LDCU.64 UR8, c[0x0][0x3e8] ;  /* 0x00007d00ff0877ac */ /* 0x000f620008000a00 */
[----:B--2---:R-:W-:Y:S02]  /*1b10*/  IMAD R3, R31, UR4, RZ ;  /* 0x000000041f037c24 */ /* 0x004fe4000f8e02ff */
[----:B------:R-:W-:-:S04]  /*1b20*/  IMAD.WIDE.U32 R4, R30, UR4, RZ ;  /* 0x000000041e047c25 */ /* 0x000fc8000f8e00ff */
[----:B------:R-:W-:Y:S02]  /*1b30*/  IMAD R3, R30, UR5, R3 ;  /* 0x000000051e037c24 */ /* 0x000fe4000f8e0203 */
[----:B---3--:R-:W-:Y:S02]  /*1b40*/  IMAD R7, R29, UR6, RZ ;  /* 0x000000061d077c24 */ /* 0x008fe4000f8e02ff */
[----:B------:R-:W-:Y:S02]  /*1b50*/  IMAD.IADD R5, R5, 0x1, R3 ;  /* 0x0000000105057824 */ /* 0x000fe400078e0203 */
[C---:B------:R-:W-:Y:S02]  /*1b60*/  IMAD R7, R28.reuse, UR7, R7 ;  /* 0x000000071c077c24 */ /* 0x040fe4000f8e0207 */
[----:B------:R-:W-:Y:S01]  /*1b70*/  IMAD.WIDE.U32 R4, R28, UR6, R4 ;  /* 0x000000061c047c25 */ /* 0x000fe2000f8e0004 */
[----:B------:R-:W2:Y:S03]  /*1b80*/  LDCU.128 UR4, c[0x0][0x3c0] ;  /* 0x00007800ff0477ac */ /* 0x000ea60008000c00 */
[----:B------:R-:W-:-:S02]  /*1b90*/  IMAD.IADD R5, R5, 0x1, R7 ;  /* 0x0000000105057824 */ /* 0x000fc400078e0207 */
[----:B----4-:R-:W-:Y:S02]  /*1ba0*/  IMAD R3, R17, UR10, RZ ;  /* 0x0000000a11037c24 */ /* 0x010fe4000f8e02ff */
[----:B------:R-:W-:-:S04]  /*1bb0*/  IMAD.WIDE.U32 R26, R16, UR10, R4 ;  /* 0x0000000a101a7c25 */ /* 0x000fc8000f8e0004 */
[----:B------:R-:W-:Y:S02]  /*1bc0*/  IMAD R3, R16, UR11, R3 ;  /* 0x0000000b10037c24 */ /* 0x000fe4000f8e0203 */
[----:B-----5:R-:W-:Y:S02]  /*1bd0*/  IMAD R0, R40, UR8, RZ ;  /* 0x0000000828007c24 */ /* 0x020fe4000f8e02ff */
[----:B------:R-:W-:Y:S02]  /*1be0*/  IMAD.IADD R27, R27, 0x1, R3 ;  /* 0x000000011b1b7824 */ /* 0x000fe400078e0203 */
[C---:B------:R-:W-:Y:S02]  /*1bf0*/  IMAD R39, R41.reuse, UR9, R0 ;  /* 0x0000000929277c24 */ /* 0x040fe4000f8e0200 */
[----:B------:R-:W-:-:S03]  /*1c00*/  IMAD.WIDE.U32 R26, R41, UR8, R26 ;  /* 0x00000008291a7c25 */ /* 0x000fc6000f8e001a */
[----:B--2---:R-:W-:Y:S02]  /*1c10*/  LEA R32, P0, R26, UR6, 0x2 ;  /* 0x000000061a207c11 */ /* 0x004fe4000f8010ff */
[----:B------:R-:W-:-:S04]  /*1c20*/  IADD3 R39, PT, PT, R27, R39, RZ ;  /* 0x000000271b277210 */ /* 0x000fc80007ffe0ff */
[----:B------:R-:W-:Y:S01]  /*1c30*/  LEA.HI.X R33, R26, UR7, R39, 0x2, P0 ;  /* 0x000000071a217c11 */ /* 0x000fe200080f1427 */
[----:B------:R-:W2:Y:S04]  /*1c40*/  LDCU.64 UR6, c[0x0][0x3b8] ;  /* 0x00007700ff0677ac */ /* 0x000ea80008000a00 */
[----:B------:R-:W3:Y:S01]  /*1c50*/  LDG.E R10, desc[UR56][R32.64] ;  /* 0x00000038200a7981 */ /* 0x000ee2000c1e1900 */
[----:B------:R-:W-:Y:S01]  /*1c60*/  IMAD.MOV.U32 R4, RZ, RZ, R22 ;  /* 0x000000ffff047224 */ /* 0x000fe200078e0016 */
[----:B------:R-:W-:Y:S01]  /*1c70*/  MOV R8, 0x0 ;  /* 0x0000000000087802 */ /* 0x000fe20000000f00 */
[----:B------:R-:W-:Y:S01]  /*1c80*/  IMAD.MOV.U32 R5, RZ, RZ, R42 ;  /* 0x000000ffff057224 */ /* 0x000fe200078e002a */
[----:B------:R-:W-:Y:S01]  /*1c90*/  MOV R38, R26 ;  /* 0x0000001a00267202 */ /* 0x000fe20000000f00 */
[----:B------:R-:W-:Y:S01]  /*1ca0*/  IMAD R0, R40, UR4, RZ ;  /* 0x0000000428007c24 */ /* 0x000fe2000f8e02ff */
[----:B------:R-:W-:Y:S01]  /*1cb0*/  STL.64 [R1], R30 ;  /* 0x0000001e01007387 */ /* 0x000fe20000100a00 */
[----:B------:R-:W-:Y:S01]  /*1cc0*/  IMAD.U32 R6, RZ, RZ, UR36 ;  /* 0x00000024ff067e24 */ /* 0x000fe2000f8e00ff */
[----:B------:R-:W4:Y:S01]  /*1cd0*/  LDC.64 R8, c[0x4][R8] ;  /* 0x0100000008087b82 */ /* 0x000f220000000a00 */
[----:B------:R-:W-:Y:S01]  /*1ce0*/  IMAD R37, R41, UR5, R0 ;  /* 0x0000000529257c24 */ /* 0x000fe2000f8e0200 */
[----:B------:R-:W-:Y:S01]  /*1cf0*/  STL.64 [R1+0x20], R38 ;  /* 0x0000202601007387 */ /* 0x000fe20000100a00 */
[----:B------:R-:W-:Y:S01]  /*1d00*/  MOV R7, UR39 ;  /* 0x0000002700077c02 */ /* 0x000fe20008000f00 */
[----:B--2---:R-:W-:-:S02]  /*1d10*/  IMAD R3, R17, UR6, RZ ;  /* 0x0000000611037c24 */ /* 0x004fc4000f8e02ff */
[----:B------:R-:W-:Y:S01]  /*1d20*/  STL.64 [R1+0x8], R28 ;  /* 0x0000081c01007387 */ /* 0x000fe20000100a00 */
[----:B------:R-:W-:-:S03]  /*1d30*/  IMAD.WIDE.U32 R24, R16, UR6, R4 ;  /* 0x0000000610187c25 */ /* 0x000fc6000f8e0004 */
[----:B------:R-:W-:Y:S01]  /*1d40*/  STL.64 [R1+0x10], R16 ;  /* 0x0000101001007387 */ /* 0x000fe20000100a00 */
[----:B------:R-:W-:Y:S02]  /*1d50*/  IMAD R3, R16, UR7, R3 ;  /* 0x0000000710037c24 */ /* 0x000fe4000f8e0203 */
[----:B------:R-:W-:Y:S02]  /*1d60*/  IMAD.MOV.U32 R4, RZ, RZ, R41 ;  /* 0x000000ffff047224 */ /* 0x000fe400078e0029 */
[----:B------:R-:W-:Y:S02]  /*1d70*/  IMAD.IADD R25, R25, 0x1, R3 ;  /* 0x0000000119197824 */ /* 0x000fe400078e0203 */
[----:B------:R-:W-:Y:S02]  /*1d80*/  IMAD.MOV.U32 R5, RZ, RZ, R40 ;  /* 0x000000ffff057224 */ /* 0x000fe400078e0028 */
[----:B------:R-:W-:Y:S01]  /*1d90*/  IMAD.WIDE.U32 R24, R41, UR4, R24 ;  /* 0x0000000429187c25 */ /* 0x000fe2000f8e0018 */
[----:B------:R-:W2:Y:S02]  /*1da0*/  LDCU.64 UR4, c[0x4][0x50] ;  /* 0x01000a00ff0477ac */ /* 0x000ea40008000a00 */
[----:B------:R2:W-:Y:S01]  /*1db0*/  STL.64 [R1+0x18], R4 ;  /* 0x0000180401007387 */ /* 0x0005e20000100a00 */
[----:B------:R-:W-:Y:S01]  /*1dc0*/  IMAD.MOV.U32 R36, RZ, RZ, R24 ;  /* 0x000000ffff247224 */ /* 0x000fe200078e0018 */
[----:B------:R-:W-:-:S05]  /*1dd0*/  IADD3 R37, PT, PT, R25, R37, RZ ;  /* 0x0000002519257210 */ /* 0x000fca0007ffe0ff */
[----:B------:R0:W-:Y:S01]  /*1de0*/  STL.64 [R1+0x28], R36 ;  /* 0x0000282401007387 */ /* 0x0001e20000100a00 */
[----:B--2---:R-:W-:Y:S02]  /*1df0*/  IMAD.U32 R4, RZ, RZ, UR4 ;  /* 0x00000004ff047e24 */ /* 0x004fe4000f8e00ff */
[----:B------:R-:W-:Y:S01]  /*1e00*/  IMAD.U32 R5, RZ, RZ, UR5 ;  /* 0x00000005ff057e24 */ /* 0x000fe2000f8e00ff */
[----:B---3--:R-:W2:Y:S02]  /*1e10*/  F2F.F64.F32 R10, R10 ;  /* 0x0000000a000a7310 */ /* 0x008ea40000201800 */
[----:B0-2-4-:R2:W-:Y:S04]  /*1e20*/  STL.64 [R1+0x30], R10 ;  /* 0x0000300a01007387 */ /* 0x0155e80000100a00 */
[----:B------:R-:W-:-:S07]  /*1e30*/  LEPC R20, `(.L_x_101) ;  /* 0x000000001014794e */ /* 0x000fce0000000000 */
[----:B-12---:R-:W-:Y:S05]  /*1e40*/  CALL.ABS.NOINC R8 ;  /* 0x0000000008007343 */ /* 0x006fea0003c00000 */
.L_x_101:
[----:B------:R-:W0:Y:S01]  /*1e50*/  LDCU UR4, c[0x0][0x3c8] ;  /* 0x00007900ff0477ac */ /* 0x000e220008000800 */
[----:B------:R-:W-:Y:S01]  /*1e60*/  IMAD.MOV.U32 R5, RZ, RZ, R33 ;  /* 0x000000ffff057224 */ /* 0x000fe200078e0021 */
[----:B------:R-:W1:Y:S01]  /*1e70*/  LDCU.64 UR6, c[0x0][0x3c0] ;  /* 0x00007800ff0677ac */ /* 0x000e620008000a00 */
[----:B0-----:R-:W-:Y:S01]  /*1e80*/  LEA R4, R26, UR4, 0x2 ;  /* 0x000000041a047c11 */ /* 0x001fe2000f8e10ff */
[----:B------:R-:W0:Y:S04]  /*1e90*/  LDCU.64 UR4, c[0x0][0x3a0] ;  /* 0x00007400ff0477ac */ /* 0x000e280008000a00 */
[----:B------:R-:W2:Y:S01]  /*1ea0*/  LDG.E R3, desc[UR56][R4.64] ;  /* 0x0000003804037981 */ /* 0x000ea2000c1e1900 */
[----:B------:R-:W-:-:S04]  /*1eb0*/  IADD3 R32, P1, PT, R4, UR55, RZ ;  /* 0x0000003704207c10 */ /* 0x000fc8000ff3e0ff */
[----:B------:R-:W-:Y:S02]  /*1ec0*/  IADD3.X R33, PT, PT, R33, UR54, RZ, P1, !PT ;  /* 0x0000003621217c10 */ /* 0x000fe40008ffe4ff */
[----:B0-----:R-:W-:-:S04]  /*1ed0*/  LEA R34, P0, R24, UR4, 0x2 ;  /* 0x0000000418227c11 */ /* 0x001fc8000f8010ff */
[----:B------:R-:W-:Y:S01]  /*1ee0*/  LEA.HI.X R35, R24, UR5, R37, 0x2, P0 ;  /* 0x0000000518237c11 */ /* 0x000fe200080f1425 */
[----:B------:R-:W0:Y:S04]  /*1ef0*/  LDCU.64 UR4, c[0x0][0x3e8] ;  /* 0x00007d00ff0477ac */ /* 0x000e280008000a00 */
[----:B--2---:R-:W-:Y:S04]  /*1f00*/  STG.E desc[UR56][R34.64], R3 ;  /* 0x0000000322007986 */ /* 0x004fe8000c101938 */
[----:B------:R-:W2:Y:S01]  /*1f10*/  LDG.E R10, desc[UR56][R32.64] ;  /* 0x00000038200a7981 */ /* 0x000ea2000c1e1900 */
[----:B0-----:R-:W-:-:S02]  /*1f20*/  IADD3 R26, P1, PT, R26, UR4, RZ ;  /* 0x000000041a1a7c10 */ /* 0x001fc4000ff3e0ff */
[----:B-1----:R-:W-:Y:S01]  /*1f30*/  IADD3 R24, P2, PT, R24, UR6, RZ ;  /* 0x0000000618187c10 */ /* 0x002fe2000ff5e0ff */
[----:B------:R-:W-:Y:S01]  /*1f40*/  STL.64 [R1], R30 ;  /* 0x0000001e01007387 */ /* 0x000fe20000100a00 */
[----:B------:R-:W-:Y:S01]  /*1f50*/  IADD3.X R27, PT, PT, R39, UR5, RZ, P1, !PT ;  /* 0x00000005271b7c10 */ /* 0x000fe20008ffe4ff */
[----:B------:R-:W0:Y:S01]  /*1f60*/  LDCU.64 UR4, c[0x4][0x50] ;  /* 0x01000a00ff0477ac */ /* 0x000e220008000a00 */
[----:B------:R-:W-:Y:S01]  /*1f70*/  IADD3.X R25, PT, PT, R37, UR7, RZ, P2, !PT ;  /* 0x0000000725197c10 */ /* 0x000fe200097fe4ff */
[----:B------:R-:W-:Y:S01]  /*1f80*/  STL.64 [R1+0x8], R28 ;  /* 0x0000081c01007387 */ /* 0x000fe20000100a00 */
[----:B------:R-:W-:Y:S02]  /*1f90*/  MOV R36, 0x0 ;  /* 0x0000000000247802 */ /* 0x000fe40000000f00 */
[----:B------:R-:W-:Y:S01]  /*1fa0*/  IADD3 R6, P0, PT, R41, 0x1, RZ ;  /* 0x0000000129067810 */ /* 0x000fe20007f1e0ff */
[----:B------:R-:W-:Y:S01]  /*1fb0*/  STL.64 [R1+0x20], R26 ;  /* 0x0000201a01007387 */ /* 0x000fe20000100a00 */
[----:B------:R1:W3:Y:S03]  /*1fc0*/  LDC.64 R8, c[0x4][R36] ;  /* 0x0100000024087b82 */ /* 0x0002e60000000a00 */
[----:B------:R-:W-:Y:S01]  /*1fd0*/  STL.64 [R1+0x28], R24 ;  /* 0x0000281801007387 */ /* 0x000fe20000100a00 */
[----:B------:R-:W-:-:S03]  /*1fe0*/  IMAD.X R7, RZ, RZ, R40, P0 ;  /* 0x000000ffff077224 */ /* 0x000fc600000e0628 */
[----:B------:R-:W-:Y:S04]  /*1ff0*/  STL.64 [R1+0x10], R16 ;  /* 0x0000101001007387 */ /* 0x000fe80000100a00 */
[----:B------:R4:W-:Y:S01]  /*2000*/  STL.64 [R1+0x18], R6 ;  /* 0x0000180601007387 */ /* 0x0009e20000100a00 */
[----:B0-----:R-:W-:Y:S01]  /*2010*/  IMAD.U32 R4, RZ, RZ, UR4 ;  /* 0x00000004ff047e24 */ /* 0x001fe2000f8e00ff */
[----:B------:R-:W-:Y:S01]  /*2020*/  MOV R5, UR5 ;  /* 0x0000000500057c02 */ /* 0x000fe20008000f00 */
[----:B----4-:R-:W-:Y:S02]  /*2030*/  IMAD.U32 R6, RZ, RZ, UR36 ;  /* 0x00000024ff067e24 */ /* 0x010fe4000f8e00ff */
[----:B------:R-:W-:Y:S01]  /*2040*/  IMAD.U32 R7, RZ, RZ, UR39 ;  /* 0x00000027ff077e24 */ /* 0x000fe2000f8e00ff */
[----:B--2---:R-:W0:Y:S02]  /*2050*/  F2F.F64.F32 R10, R10 ;  /* 0x0000000a000a7310 */ /* 0x004e240000201800 */
[----:B0--3--:R1:W-:Y:S04]  /*2060*/  STL.64 [R1+0x30], R10 ;  /* 0x0000300a01007387 */ /* 0x0093e80000100a00 */
[----:B------:R-:W-:-:S07]  /*2070*/  LEPC R20, `(.L_x_102) ;  /* 0x000000001014794e */ /* 0x000fce0000000000 */
[----:B-1----:R-:W-:Y:S05]  /*2080*/  CALL.ABS.NOINC R8 ;  /* 0x0000000008007343 */ /* 0x002fea0003c00000 */
.L_x_102:
[----:B------:R-:W-:Y:S01]  /*2090*/  MOV R5, R33 ;  /* 0x0000002100057202 */ /* 0x000fe20000000f00 */
[----:B------:R-:W-:Y:S01]  /*20a0*/  IMAD.MOV.U32 R4, RZ, RZ, R32 ;  /* 0x000000ffff047224 */ /* 0x000fe200078e0020 */
[----:B------:R-:W-:Y:S01]  /*20b0*/  IADD3 R34, P0, PT, R34, UR43, RZ ;  /* 0x0000002b22227c10 */ /* 0x000fe2000ff1e0ff */
[----:B------:R-:W0:Y:S03]  /*20c0*/  LDCU.64 UR4, c[0x0][0x3e8] ;  /* 0x00007d00ff0477ac */ /* 0x000e260008000a00 */
[----:B------:R-:W2:Y:S01]  /*20d0*/  LDG.E R5, desc[UR56][R4.64] ;  /* 0x0000003804057981 */ /* 0x000ea2000c1e1900 */
[----:B------:R-:W-:Y:S01]  /*20e0*/  IADD3 R32, P1, PT, R32, UR55, RZ ;  /* 0x0000003720207c10 */ /* 0x000fe2000ff3e0ff */
[----:B------:R-:W1:Y:S01]  /*20f0*/  LDCU.64 UR6, c[0x0][0x3c0] ;  /* 0x00007800ff0677ac */ /* 0x000e620008000a00 */
[----:B------:R-:W-:Y:S02]  /*2100*/  IADD3.X R35, PT, PT, R35, UR42, RZ, P0, !PT ;  /* 0x0000002a23237c10 */ /* 0x000fe400087fe4ff */
[----:B------:R-:W-:-:S03]  /*2110*/  IADD3.X R33, PT, PT, R33, UR54, RZ, P1, !PT ;  /* 0x0000003621217c10 */ /* 0x000fc60008ffe4ff */
[----:B--2---:R2:W-:Y:S04]  /*2120*/  STG.E desc[UR56][R34.64], R5 ;  /* 0x0000000522007986 */ /* 0x0045e8000c101938 */
[----:B------:R-:W3:Y:S01]  /*2130*/  LDG.E R10, desc[UR56][R32.64] ;  /* 0x00000038200a7981 */ /* 0x000ee2000c1e1900 */
[----:B0-----:R-:W-:Y:S01]  /*2140*/  IADD3 R26, P1, PT, R26, UR4, RZ ;  /* 0x000000041a1a7c10 */ /* 0x001fe2000ff3e0ff */
[----:B------:R0:W4:Y:S01]  /*2150*/  LDC.64 R8, c[0x4][R36] ;  /* 0x0100000024087b82 */ /* 0x0001220000000a00 */
[----:B-1----:R-:W-:Y:S01]  /*2160*/  IADD3 R24, P2, PT, R24, UR6, RZ ;  /* 0x0000000618187c10 */ /* 0x002fe2000ff5e0ff */
[----:B------:R-:W-:Y:S01]  /*2170*/  STL.64 [R1], R30 ;  /* 0x0000001e01007387 */ /* 0x000fe20000100a00 */
[----:B------:R-:W-:Y:S01]  /*2180*/  IADD3.X R27, PT, PT, R27, UR5, RZ, P1, !PT ;  /* 0x000000051b1b7c10 */ /* 0x000fe20008ffe4ff */
[----:B------:R-:W1:Y:S01]  /*2190*/  LDCU.64 UR4, c[0x4][0x50] ;  /* 0x01000a00ff0477ac */ /* 0x000e620008000a00 */
[----:B------:R-:W-:Y:S01]  /*21a0*/  IADD3.X R25, PT, PT, R25, UR7, RZ, P2, !PT ;  /* 0x0000000719197c10 */ /* 0x000fe200097fe4ff */
[----:B------:R-:W-:Y:S01]  /*21b0*/  STL.64 [R1+0x8], R28 ;  /* 0x0000081c01007387 */ /* 0x000fe20000100a00 */
[----:B------:R-:W-:-:S03]  /*21c0*/  IADD3 R6, P0, PT, R41, 0x2, RZ ;  /* 0x0000000229067810 */ /* 0x000fc60007f1e0ff */
[----:B------:R-:W-:Y:S02]  /*21d0*/  STL.64 [R1+0x20], R26 ;  /* 0x0000201a01007387 */ /* 0x000fe40000100a00 */
[----:B------:R-:W-:Y:S02]  /*21e0*/  IMAD.X R7, RZ, RZ, R40, P0 ;  /* 0x000000ffff077224 */ /* 0x000fe400000e0628 */
[----:B------:R-:W-:Y:S04]  /*21f0*/  STL.64 [R1+0x28], R24 ;  /* 0x0000281801007387 */ /* 0x000fe80000100a00 */
[----:B------:R-:W-:Y:S04]  /*2200*/  STL.64 [R1+0x10], R16 ;  /* 0x0000101001007387 */ /* 0x000fe80000100a00 */
[----:B------:R5:W-:Y:S01]  /*2210*/  STL.64 [R1+0x18], R6 ;  /* 0x0000180601007387 */ /* 0x000be20000100a00 */
[----:B-1----:R-:W-:-:S02]  /*2220*/  IMAD.U32 R4, RZ, RZ, UR4 ;  /* 0x00000004ff047e24 */ /* 0x002fc4000f8e00ff */
[----:B--2---:R-:W-:Y:S01]  /*2230*/  IMAD.U32 R5, RZ, RZ, UR5 ;  /* 0x00000005ff057e24 */ /* 0x004fe2000f8e00ff */
[----:B-----5:R-:W-:Y:S01]  /*2240*/  MOV R6, UR36 ;  /* 0x0000002400067c02 */ /* 0x020fe20008000f00 */
[----:B------:R-:W-:Y:S01]  /*2250*/  IMAD.U32 R7, RZ, RZ, UR39 ;  /* 0x00000027ff077e24 */ /* 0x000fe2000f8e00ff */
[----:B---3--:R-:W1:Y:S02]  /*2260*/  F2F.F64.F32 R10, R10 ;  /* 0x0000000a000a7310 */ /* 0x008e640000201800 */
[----:B-1--4-:R0:W-:Y:S04]  /*2270*/  STL.64 [R1+0x30], R10 ;  /* 0x0000300a01007387 */ /* 0x0121e80000100a00 */
[----:B------:R-:W-:-:S07]  /*2280*/  LEPC R20, `(.L_x_103) ;  /* 0x000000001014794e */ /* 0x000fce0000000000 */
[----:B0-----:R-:W-:Y:S05]  /*2290*/  CALL.ABS.NOINC R8 ;  /* 0x0000000008007343 */ /* 0x001fea0003c00000 */
.L_x_103:
[----:B------:R-:W-:Y:S02]  /*22a0*/  IMAD.MOV.U32 R5, RZ, RZ, R33 ;  /* 0x000000ffff057224 */ /* 0x000fe400078e0021 */
[----:B------:R-:W-:Y:S01]  /*22b0*/  IMAD.MOV.U32 R4, RZ, RZ, R32 ;  /* 0x000000ffff047224 */ /* 0x000fe200078e0020 */
[----:B------:R-:W-:Y:S01]  /*22c0*/  IADD3 R34, P0, PT, R34, UR43, RZ ;  /* 0x0000002b22227c10 */ /* 0x000fe2000ff1e0ff */
[----:B------:R-:W0:Y:S03]  /*22d0*/  LDCU.64 UR4, c[0x0][0x3e8] ;  /* 0x00007d00ff0477ac */ /* 0x000e260008000a00 */
[----:B------:R-:W2:Y:S01]  /*22e0*/  LDG.E R5, desc[UR56][R4.64] ;  /* 0x0000003804057981 */ /* 0x000ea2000c1e1900 */
[----:B------:R-:W-:Y:S01]  /*22f0*/  IADD3 R32, P1, PT, R32, UR55, RZ ;  /* 0x0000003720207c10 */ /* 0x000fe2000ff3e0ff */
[----:B------:R-:W1:Y:S01]  /*2300*/  LDCU.64 UR6, c[0x0][0x3c0] ;  /* 0x00007800ff0677ac */ /* 0x000e620008000a00 */
[----:B------:R-:W-:-:S02]  /*2310*/  IADD3.X R35, PT, PT, R35, UR42, RZ, P0, !PT ;  /* 0x0000002a23237c10 */ /* 0x000fc400087fe4ff */
[----:B------:R-:W-:-:S03]  /*2320*/  IADD3.X R33, PT, PT, R33, UR54, RZ, P1, !PT ;  /* 0x0000003621217c10 */ /* 0x000fc60008ffe4ff */
[----:B--2---:R2:W-:Y:S04]  /*2330*/  STG.E desc[UR56][R34.64], R5 ;  /* 0x0000000522007986 */ /* 0x0045e8000c101938 */
[----:B------:R-:W3:Y:S01]  /*2340*/  LDG.E R8, desc[UR56][R32.64] ;  /* 0x0000003820087981 */ /* 0x000ee2000c1e1900 */
[----:B0-----:R-:W-:Y:S01]  /*2350*/  IADD3 R10, P1, PT, R26, UR4, RZ ;  /* 0x000000041a0a7c10 */ /* 0x001fe2000ff3e0ff */
[----:B------:R-:W0:Y:S01]  /*2360*/  LDC.64 R36, c[0x4][R36] ;  /* 0x0100000024247b82 */ /* 0x000e220000000a00 */
[----:B-1----:R-:W-:Y:S01]  /*2370*/  IADD3 R12, P2, PT, R24, UR6, RZ ;  /* 0x00000006180c7c10 */ /* 0x002fe2000ff5e0ff */
[----:B------:R-:W-:Y:S01]  /*2380*/  STL.64 [R1], R30 ;  /* 0x0000001e01007387 */ /* 0x000fe20000100a00 */
[----:B------:R-:W-:Y:S01]  /*2390*/  IADD3.X R11, PT, PT, R27, UR5, RZ, P1, !PT ;  /* 0x000000051b0b7c10 */ /* 0x000fe20008ffe4ff */
[----:B------:R-:W1:Y:S01]  /*23a0*/  LDCU.64 UR4, c[0x4][0x50] ;  /* 0x01000a00ff0477ac */ /* 0x000e620008000a00 */
[----:B------:R-:W-:Y:S01]  /*23b0*/  IADD3.X R13, PT, PT, R25, UR7, RZ, P2, !PT ;  /* 0x00000007190d7c10 */ /* 0x000fe200097fe4ff */
[----:B------:R-:W-:Y:S01]  /*23c0*/  STL.64 [R1+0x8], R28 ;  /* 0x0000081c01007387 */ /* 0x000fe20000100a00 */
[----:B------:R-:W-:-:S03]  /*23d0*/  IADD3 R6, P0, PT, R41, 0x3, RZ ;  /* 0x0000000329067810 */ /* 0x000fc60007f1e0ff */
[----:B------:R-:W-:Y:S01]  /*23e0*/  STL.64 [R1+0x20], R10 ;  /* 0x0000200a01007387 */ /* 0x000fe20000100a00 */
[----:B------:R-:W-:-:S03]  /*23f0*/  IADD3.X R7, PT, PT, RZ, R40, RZ, P0, !PT ;  /* 0x00000028ff077210 */ /* 0x000fc600007fe4ff */
[----:B------:R-:W-:Y:S04]  /*2400*/  STL.64 [R1+0x28], R12 ;  /* 0x0000280c01007387 */ /* 0x000fe80000100a00 */
[----:B------:R-:W-:Y:S04]  /*2410*/  STL.64 [R1+0x10], R16 ;  /* 0x0000101001007387 */ /* 0x000fe80000100a00 */
[----:B------:R4:W-:Y:S01]  /*2420*/  STL.64 [R1+0x18], R6 ;  /* 0x0000180601007387 */ /* 0x0009e20000100a00 */
[----:B-1----:R-:W-:Y:S02]  /*2430*/  IMAD.U32 R4, RZ, RZ, UR4 ;  /* 0x00000004ff047e24 */ /* 0x002fe4000f8e00ff */
[----:B--2---:R-:W-:-:S02]  /*2440*/  IMAD.U32 R5, RZ, RZ, UR5 ;  /* 0x00000005ff057e24 */ /* 0x004fc4000f8e00ff */
[----:B----4-:R-:W-:Y:S01]  /*2450*/  IMAD.U32 R6, RZ, RZ, UR36 ;  /* 0x00000024ff067e24 */ /* 0x010fe2000f8e00ff */
[----:B------:R-:W-:Y:S01]  /*2460*/  MOV R7, UR39 ;  /* 0x0000002700077c02 */ /* 0x000fe20008000f00 */
[----:B---3--:R-:W1:Y:S02]  /*2470*/  F2F.F64.F32 R8, R8 ;  /* 0x0000000800087310 */ /* 0x008e640000201800 */
[----:B01----:R1:W-:Y:S04]  /*2480*/  STL.64 [R1+0x30], R8 ;  /* 0x0000300801007387 */ /* 0x0033e80000100a00 */
[----:B------:R-:W-:-:S07]  /*2490*/  LEPC R20, `(.L_x_104) ;  /* 0x000000001014794e */ /* 0x000fce0000000000 */
[----:B-1----:R-:W-:Y:S05]  /*24a0*/  CALL.ABS.NOINC R36 ;  /* 0x0000000024007343 */ /* 0x002fea0003c00000 */
.L_x_104:
[----:B------:R-:W2:Y:S01]  /*24b0*/  LDG.E R33, desc[UR56][R32.64] ;  /* 0x0000003820217981 */ /* 0x000ea2000c1e1900 */
[----:B------:R-:W-:-:S04]  /*24c0*/  IADD3 R4, P0, PT, R34, UR43, RZ ;  /* 0x0000002b22047c10 */ /* 0x000fc8000ff1e0ff */
[----:B------:R-:W-:Y:S02]  /*24d0*/  IADD3.X R5, PT, PT, R35, UR42, RZ, P0, !PT ;  /* 0x0000002a23057c10 */ /* 0x000fe400087fe4ff */
[----:B------:R-:W-:-:S05]  /*24e0*/  IADD3 R41, P0, PT, R41, 0x4, RZ ;  /* 0x0000000429297810 */ /* 0x000fca0007f1e0ff */
[----:B------:R-:W-:Y:S01]  /*24f0*/  IMAD.X R40, RZ, RZ, R40, P0 ;  /* 0x000000ffff287224 */ /* 0x000fe200000e0628 */
[----:B--2---:R2:W-:Y:S07]  /*2500*/  STG.E desc[UR56][R4.64], R33 ;  /* 0x0000002104007986 */ /* 0x0045ee000c101938 */
.L_x_100:
[----:B------:R-:W-:-:S04]  /*2510*/  LOP3.LUT R2, R2, 0x3, RZ, 0xc0, !PT ;  /* 0x0000000302027812 */ /* 0x000fc800078ec0ff */
[----:B------:R-:W-:-:S04]  /*2520*/  ISETP.NE.U32.AND P0, PT, R2, RZ, PT ;  /* 0x000000ff0200720c */ /* 0x000fc80003f05070 */
[----:B------:R-:W-:-:S13]  /*2530*/  ISETP.NE.AND.EX P0, PT, RZ, RZ, PT, P0 ;  /* 0x000000ffff00720c */ /* 0x000fda0003f05300 */
[----:B------:R-:W-:Y:S05]  /*2540*/  @!P0 BRA `(.L_x_99) ;  /* 0x0000000800908947 */ /* 0x000fea0003800000 */
[----:B------:R-:W3:Y:S01]  /*2550*/  LDCU.64 UR4, c[0x0][0x3d0] ;  /* 0x00007a00ff0477ac */ /* 0x000ee20008000a00 */
[----:B------:R-:W-:-:S04]  /*2560*/  ISETP.NE.U32.AND P0, PT, R2, 0x1, PT ;  /* 0x000000010200780c */ /* 0x000fc80003f05070 */
[----:B------:R-:W-:Y:S01]  /*2570*/  ISETP.NE.AND.EX P0, PT, RZ, RZ, PT, P0 ;  /* 0x000000ffff00720c */ /* 0x000fe20003f05300 */
[----:B---3--:R-:W-:Y:S02]  /*2580*/  IMAD R3, R31, UR4, RZ ;  /* 0x000000041f037c24 */ /* 0x008fe4000f8e02ff */
[----:B------:R-:W-:-:S04]  /*2590*/  IMAD.WIDE.U32 R24, R30, UR4, RZ ;  /* 0x000000041e187c25 */ /* 0x000fc8000f8e00ff */
[----:B------:R-:W-:-:S04]  /*25a0*/  IMAD R3, R30, UR5, R3 ;  /* 0x000000051e037c24 */ /* 0x000fc8000f8e0203 */
[----:B------:R-:W-:Y:S02]  /*25b0*/  IMAD.IADD R2, R25, 0x1, R3 ;  /* 0x0000000119027824 */ /* 0x000fe400078e0203 */
[----:B------:R-:W-:Y:S05]  /*25c0*/  @!P0 BRA `(.L_x_105) ;  /* 0x00000004007c8947 */ /* 0x000fea0003800000 */
[----:B------:R-:W3:Y:S01]  /*25d0*/  LDCU.64 UR4, c[0x0][0x3d8] ;  /* 0x00007b00ff0477ac */ /* 0x000ee20008000a00 */
[----:B--2---:R-:W-:Y:S01]  /*25e0*/  MOV R5, R2 ;  /* 0x0000000200057202 */ /* 0x004fe20000000f00 */
[----:B------:R-:W-:Y:S01]  /*25f0*/  IMAD.MOV.U32 R4, RZ, RZ, R24 ;  /* 0x000000ffff047224 */ /* 0x000fe200078e0018 */
[----:B------:R-:W2:Y:S01]  /*2600*/  LDCU.64 UR10, c[0x0][0x3e0] ;  /* 0x00007c00ff0a77ac */ /* 0x000ea20008000a00 */
[----:B------:R-:W4:Y:S01]  /*2610*/  LDCU.64 UR8, c[0x0][0x3e8] ;  /* 0x00007d00ff0877ac */ /* 0x000f220008000a00 */
[----:B---3--:R-:W-:Y:S02]  /*2620*/  IMAD R3, R29, UR4, RZ ;  /* 0x000000041d037c24 */ /* 0x008fe4000f8e02ff */
[----:B------:R-:W-:-:S04]  /*2630*/  IMAD.WIDE.U32 R4, R28, UR4, R4 ;  /* 0x000000041c047c25 */ /* 0x000fc8000f8e0004 */
[----:B------:R-:W-:Y:S01]  /*2640*/  IMAD R3, R28, UR5, R3 ;  /* 0x000000051c037c24 */ /* 0x000fe2000f8e0203 */
[----:B------:R-:W3:Y:S01]  /*2650*/  LDCU.128 UR4, c[0x0][0x3c0] ;  /* 0x00007800ff0477ac */ /* 0x000ee20008000c00 */
[----:B----4-:R-:W-:Y:S02]  /*2660*/  IMAD R0, R40, UR8, RZ ;  /* 0x0000000828007c24 */ /* 0x010fe4000f8e02ff */
[----:B------:R-:W-:Y:S02]  /*2670*/  IMAD.IADD R5, R5, 0x1, R3 ;  /* 0x0000000105057824 */ /* 0x000fe400078e0203 */
[----:B--2---:R-:W-:Y:S02]  /*2680*/  IMAD R3, R17, UR10, RZ ;  /* 0x0000000a11037c24 */ /* 0x004fe4000f8e02ff */
[----:B------:R-:W-:-:S04]  /*2690*/  IMAD.WIDE.U32 R32, R16, UR10, R4 ;  /* 0x0000000a10207c25 */ /* 0x000fc8000f8e0004 */
[----:B------:R-:W-:Y:S02]  /*26a0*/  IMAD R3, R16, UR11, R3 ;  /* 0x0000000b10037c24 */ /* 0x000fe4000f8e0203 */
[----:B------:R-:W-:Y:S02]  /*26b0*/  IMAD R45, R41, UR9, R0 ;  /* 0x00000009292d7c24 */ /* 0x000fe4000f8e0200 */
[----:B------:R-:W-:Y:S02]  /*26c0*/  IMAD.IADD R33, R33, 0x1, R3 ;  /* 0x0000000121217824 */ /* 0x000fe400078e0203 */
[----:B------:R-:W-:-:S04]  /*26d0*/  IMAD.WIDE.U32 R32, R41, UR8, R32 ;  /* 0x0000000829207c25 */ /* 0x000fc8000f8e0020 */
[----:B------:R-:W-:Y:S01]  /*26e0*/  IMAD.IADD R45, R45, 0x1, R33 ;  /* 0x000000012d2d7824 */ /* 0x000fe200078e0221 */
[----:B---3--:R-:W-:-:S04]  /*26f0*/  LEA R34, P0, R32, UR6, 0x2 ;  /* 0x0000000620227c11 */ /* 0x008fc8000f8010ff */
[----:B------:R-:W-:Y:S01]  /*2700*/  LEA.HI.X R35, R32, UR7, R45, 0x2, P0 ;  /* 0x0000000720237c11 */ /* 0x000fe200080f142d */
[----:B------:R-:W2:Y:S04]  /*2710*/  LDCU.64 UR6, c[0x0][0x3b8] ;  /* 0x00007700ff0677ac */ /* 0x000ea80008000a00 */
[----:B------:R-:W3:Y:S01]  /*2720*/  LDG.E R10, desc[UR56][R34.64] ;  /* 0x00000038220a7981 */ /* 0x000ee2000c1e1900 */
[----:B------:R-:W-:Y:S01]  /*2730*/  MOV R4, R22 ;  /* 0x0000001600047202 */ /* 0x000fe20000000f00 */
[----:B------:R-:W-:Y:S01]  /*2740*/  IMAD.MOV.U32 R5, RZ, RZ, R42 ;  /* 0x000000ffff057224 */ /* 0x000fe200078e002a */
[----:B------:R-:W-:Y:S01]  /*2750*/  MOV R8, 0x0 ;  /* 0x0000000000087802 */ /* 0x000fe20000000f00 */
[----:B------:R-:W-:Y:S01]  /*2760*/  IMAD R0, R40, UR4, RZ ;  /* 0x0000000428007c24 */ /* 0x000fe2000f8e02ff */
[----:B------:R-:W-:Y:S01]  /*2770*/  MOV R44, R32 ;  /* 0x00000020002c7202 */ /* 0x000fe20000000f00 */
[----:B------:R-:W-:Y:S01]  /*2780*/  STL.64 [R1], R30 ;  /* 0x0000001e01007387 */ /* 0x000fe20000100a00 */
[----:B------:R-:W-:Y:S01]  /*2790*/  MOV R6, UR36 ;  /* 0x0000002400067c02 */ /* 0x000fe20008000f00 */
[----:B------:R-:W-:Y:S01]  /*27a0*/  IMAD R39, R41, UR5, R0 ;  /* 0x0000000529277c24 */ /* 0x000fe2000f8e0200 */
[----:B------:R-:W4:Y:S01]  /*27b0*/  LDC.64 R8, c[0x4][R8] ;  /* 0x0100000008087b82 */ /* 0x000f220000000a00 */
[----:B------:R-:W-:Y:S01]  /*27c0*/  STL.64 [R1+0x20], R44 ;  /* 0x0000202c01007387 */ /* 0x000fe20000100a00 */
[----:B------:R-:W-:-:S02]  /*27d0*/  IMAD.U32 R7, RZ, RZ, UR39 ;  /* 0x00000027ff077e24 */ /* 0x000fc4000f8e00ff */
[----:B--2---:R-:W-:Y:S01]  /*27e0*/  IMAD R3, R17, UR6, RZ ;  /* 0x0000000611037c24 */ /* 0x004fe2000f8e02ff */
[----:B------:R-:W-:Y:S01]  /*27f0*/  STL.64 [R1+0x8], R28 ;  /* 0x0000081c01007387 */ /* 0x000fe20000100a00 */
[C---:B------:R-:W-:Y:S01]  /*2800*/  IMAD.WIDE.U32 R26, R16.reuse, UR6, R4 ;  /* 0x00000006101a7c25 */ /* 0x040fe2000f8e0004 */
[----:B------:R-:W-:Y:S02]  /*2810*/  MOV R4, R41 ;  /* 0x0000002900047202 */ /* 0x000fe40000000f00 */
[----:B------:R-:W-:Y:S01]  /*2820*/  STL.64 [R1+0x10], R16 ;  /* 0x0000101001007387 */ /* 0x000fe20000100a00 */
[----:B------:R-:W-:Y:S02]  /*2830*/  IMAD R3, R16, UR7, R3 ;  /* 0x0000000710037c24 */ /* 0x000fe4000f8e0203 */
[----:B------:R-:W-:Y:S02]  /*2840*/  IMAD.MOV.U32 R5, RZ, RZ, R40 ;  /* 0x000000ffff057224 */ /* 0x000fe400078e0028 */
[----:B------:R-:W-:-:S03]  /*2850*/  IMAD.IADD R27, R27, 0x1, R3 ;  /* 0x000000011b1b7824 */ /* 0x000fc600078e0203 */
[----:B------:R2:W-:Y:S01]  /*2860*/  STL.64 [R1+0x18], R4 ;  /* 0x0000180401007387 */ /* 0x0005e20000100a00 */
[----:B------:R-:W-:Y:S01]  /*2870*/  IMAD.WIDE.U32 R26, R41, UR4, R26 ;  /* 0x00000004291a7c25 */ /* 0x000fe2000f8e001a */
[----:B------:R-:W2:Y:S03]  /*2880*/  LDCU.64 UR4, c[0x4][0x50] ;  /* 0x01000a00ff0477ac */ /* 0x000ea60008000a00 */
[----:B------:R-:W-:Y:S02]  /*2890*/  IMAD.IADD R39, R39, 0x1, R27 ;  /* 0x0000000127277824 */ /* 0x000fe400078e021b */
[----:B------:R-:W-:-:S05]  /*28a0*/  IMAD.MOV.U32 R38, RZ, RZ, R26 ;  /* 0x000000ffff267224 */ /* 0x000fca00078e001a */
[----:B------:R0:W-:Y:S01]  /*28b0*/  STL.64 [R1+0x28], R38 ;  /* 0x0000282601007387 */ /* 0x0001e20000100a00 */
[----:B--2---:R-:W-:Y:S02]  /*28c0*/  IMAD.U32 R4, RZ, RZ, UR4 ;  /* 0x00000004ff047e24 */ /* 0x004fe4000f8e00ff */
[----:B------:R-:W-:Y:S01]  /*28d0*/  IMAD.U32 R5, RZ, RZ, UR5 ;  /* 0x00000005ff057e24 */ /* 0x000fe2000f8e00ff */
[----:B---3--:R-:W2:Y:S02]  /*28e0*/  F2F.F64.F32 R10, R10 ;  /* 0x0000000a000a7310 */ /* 0x008ea40000201800 */
[----:B0-2-4-:R2:W-:Y:S04]  /*28f0*/  STL.64 [R1+0x30], R10 ;  /* 0x0000300a01007387 */ /* 0x0155e80000100a00 */
[----:B------:R-:W-:-:S07]  /*2900*/  LEPC R20, `(.L_x_106) ;  /* 0x000000001014794e */ /* 0x000fce0000000000 */
[----:B-12---:R-:W-:Y:S05]  /*2910*/  CALL.ABS.NOINC R8 ;  /* 0x0000000008007343 */ /* 0x006fea0003c00000 */
.L_x_106:
        /* <DEDUP_REMOVED lines=16> */
[----:B------:R-:W-:Y:S02]  /*2a20*/  MOV R10, 0x0 ;  /* 0x00000000000a7802 */ /* 0x000fe40000000f00 */
[----:B------:R-:W-:Y:S01]  /*2a30*/  IADD3.X R33, PT, PT, R45, UR5, RZ, P0, !PT ;  /* 0x000000052d217c10 */ /* 0x000fe200087fe4ff */
[----:B------:R-:W-:Y:S01]  /*2a40*/  STL.64 [R1+0x8], R28 ;  /* 0x0000081c01007387 */ /* 0x000fe20000100a00 */
[----:B------:R-:W-:Y:S01]  /*2a50*/  IADD3.X R27, PT, PT, R39, UR7, RZ, P1, !PT ;  /* 0x00000007271b7c10 */ /* 0x000fe20008ffe4ff */
[----:B------:R-:W0:Y:S01]  /*2a60*/  LDCU.64 UR4, c[0x4][0x50] ;  /* 0x01000a00ff0477ac */ /* 0x000e220008000a00 */
[----:B------:R-:W1:Y:S01]  /*2a70*/  LDC.64 R10, c[0x4][R10] ;  /* 0x010000000a0a7b82 */ /* 0x000e620000000a00 */
[----:B------:R-:W-:Y:S01]  /*2a80*/  STL.64 [R1+0x20], R32 ;  /* 0x0000202001007387 */ /* 0x000fe20000100a00 */
[----:B------:R-:W-:-:S03]  /*2a90*/  IADD3 R6, P2, PT, R41, 0x1, RZ ;  /* 0x0000000129067810 */ /* 0x000fc60007f5e0ff */
[----:B------:R-:W-:Y:S01]  /*2aa0*/  STL.64 [R1+0x28], R26 ;  /* 0x0000281a01007387 */ /* 0x000fe20000100a00 */
[----:B------:R-:W-:-:S03]  /*2ab0*/  IADD3.X R7, PT, PT, RZ, R40, RZ, P2, !PT ;  /* 0x00000028ff077210 */ /* 0x000fc600017fe4ff */
[----:B------:R-:W-:Y:S04]  /*2ac0*/  STL.64 [R1+0x10], R16 ;  /* 0x0000101001007387 */ /* 0x000fe80000100a00 */
[----:B------:R3:W-:Y:S01]  /*2ad0*/  STL.64 [R1+0x18], R6 ;  /* 0x0000180601007387 */ /* 0x0007e20000100a00 */
[----:B0-----:R-:W-:Y:S02]  /*2ae0*/  IMAD.U32 R4, RZ, RZ, UR4 ;  /* 0x00000004ff047e24 */ /* 0x001fe4000f8e00ff */
[----:B------:R-:W-:Y:S01]  /*2af0*/  IMAD.U32 R5, RZ, RZ, UR5 ;  /* 0x00000005ff057e24 */ /* 0x000fe2000f8e00ff */
[----:B---3--:R-:W-:Y:S01]  /*2b00*/  MOV R6, UR36 ;  /* 0x0000002400067c02 */ /* 0x008fe20008000f00 */
[----:B------:R-:W-:Y:S01]  /*2b10*/  IMAD.U32 R7, RZ, RZ, UR39 ;  /* 0x00000027ff077e24 */ /* 0x000fe2000f8e00ff */
[----:B--2---:R-:W0:Y:S02]  /*2b20*/  F2F.F64.F32 R8, R8 ;  /* 0x0000000800087310 */ /* 0x004e240000201800 */
[----:B01----:R0:W-:Y:S04]  /*2b30*/  STL.64 [R1+0x30], R8 ;  /* 0x0000300801007387 */ /* 0x0031e80000100a00 */
[----:B------:R-:W-:-:S07]  /*2b40*/  LEPC R20, `(.L_x_107) ;  /* 0x000000001014794e */ /* 0x000fce0000000000 */
[----:B0-----:R-:W-:Y:S05]  /*2b50*/  CALL.ABS.NOINC R10 ;  /* 0x000000000a007343 */ /* 0x001fea0003c00000 */
.L_x_107:
[----:B------:R-:W2:Y:S01]  /*2b60*/  LDG.E R35, desc[UR56][R34.64] ;  /* 0x0000003822237981 */ /* 0x000ea2000c1e1900 */
[----:B------:R-:W-:-:S04]  /*2b70*/  IADD3 R4, P0, PT, R36, UR43, RZ ;  /* 0x0000002b24047c10 */ /* 0x000fc8000ff1e0ff */
[----:B------:R-:W-:Y:S02]  /*2b80*/  IADD3.X R5, PT, PT, R37, UR42, RZ, P0, !PT ;  /* 0x0000002a25057c10 */ /* 0x000fe400087fe4ff */
[----:B------:R-:W-:-:S05]  /*2b90*/  IADD3 R41, P0, PT, R41, 0x2, RZ ;  /* 0x0000000229297810 */ /* 0x000fca0007f1e0ff */
[----:B------:R-:W-:Y:S01]  /*2ba0*/  IMAD.X R40, RZ, RZ, R40, P0 ;  /* 0x000000ffff287224 */ /* 0x000fe200000e0628 */
[----:B--2---:R3:W-:Y:S07]  /*2bb0*/  STG.E desc[UR56][R4.64], R35 ;  /* 0x0000002304007986 */ /* 0x0047ee000c101938 */
.L_x_105:
[----:B------:R-:W4:Y:S02]  /*2bc0*/  LDCU UR4, c[0x0][0x398] ;  /* 0x00007300ff0477ac */ /* 0x000f240008000800 */
[----:B----4-:R-:W-:-:S09]  /*2bd0*/  ULOP3.LUT UP0, URZ, UR4, 0x1, URZ, 0xc0, !UPT ;  /* 0x0000000104ff7892 */ /* 0x010fd2000f80c0ff */
[----:B------:R-:W-:Y:S05]  /*2be0*/  BRA.U !UP0, `(.L_x_99) ;  /* 0x0000000108e87547 */ /* 0x000fea000b800000 */
[----:B------:R-:W2:Y:S01]  /*2bf0*/  LDCU.64 UR4, c[0x0][0x3d8] ;  /* 0x00007b00ff0477ac */ /* 0x000ea20008000a00 */
[----:B------:R-:W-:Y:S01]  /*2c00*/  MOV R3, R2 ;  /* 0x0000000200037202 */ /* 0x000fe20000000f00 */
[----:B------:R-:W-:Y:S01]  /*2c10*/  IMAD.MOV.U32 R2, RZ, RZ, R24 ;  /* 0x000000ffff027224 */ /* 0x000fe200078e0018 */
[----:B------:R-:W4:Y:S01]  /*2c20*/  LDCU.64 UR10, c[0x0][0x3e0] ;  /* 0x00007c00ff0a77ac */ /* 0x000f220008000a00 */
[----:B------:R-:W5:Y:S01]  /*2c30*/  LDCU.64 UR8, c[0x0][0x3e8] ;  /* 0x00007d00ff0877ac */ /* 0x000f620008000a00 */
[----:B--23--:R-:W-:Y:S02]  /*2c40*/  IMAD R5, R29, UR4, RZ ;  /* 0x000000041d057c24 */ /* 0x00cfe4000f8e02ff */
[----:B------:R-:W-:-:S04]  /*2c50*/  IMAD.WIDE.U32 R2, R28, UR4, R2 ;  /* 0x000000041c027c25 */ /* 0x000fc8000f8e0002 */
[----:B------:R-:W-:Y:S01]  /*2c60*/  IMAD R5, R28, UR5, R5 ;  /* 0x000000051c057c24 */ /* 0x000fe2000f8e0205 */
[----:B------:R-:W2:Y:S01]  /*2c70*/  LDCU.128 UR4, c[0x0][0x3c0] ;  /* 0x00007800ff0477ac */ /* 0x000ea20008000c00 */
[----:B-----5:R-:W-:Y:S02]  /*2c80*/  IMAD R0, R40, UR8, RZ ;  /* 0x0000000828007c24 */ /* 0x020fe4000f8e02ff */
[----:B------:R-:W-:Y:S02]  /*2c90*/  IMAD.IADD R3, R3, 0x1, R5 ;  /* 0x0000000103037824 */ /* 0x000fe400078e0205 */
[----:B----4-:R-:W-:Y:S02]  /*2ca0*/  IMAD R5, R17, UR10, RZ ;  /* 0x0000000a11057c24 */ /* 0x010fe4000f8e02ff */
[----:B------:R-:W-:-:S04]  /*2cb0*/  IMAD.WIDE.U32 R2, R16, UR10, R2 ;  /* 0x0000000a10027c25 */ /* 0x000fc8000f8e0002 */
[----:B------:R-:W-:-:S05]  /*2cc0*/  IMAD R5, R16, UR11, R5 ;  /* 0x0000000b10057c24 */ /* 0x000fca000f8e0205 */
[----:B------:R-:W-:Y:S01]  /*2cd0*/  IADD3 R3, PT, PT, R3, R5, RZ ;  /* 0x0000000503037210 */ /* 0x000fe20007ffe0ff */
[C---:B------:R-:W-:Y:S02]  /*2ce0*/  IMAD R5, R41.reuse, UR9, R0 ;  /* 0x0000000929057c24 */ /* 0x040fe4000f8e0200 */
[----:B------:R-:W-:-:S04]  /*2cf0*/  IMAD.WIDE.U32 R2, R41, UR8, R2 ;  /* 0x0000000829027c25 */ /* 0x000fc8000f8e0002 */
[----:B------:R-:W-:Y:S01]  /*2d00*/  IMAD.IADD R3, R3, 0x1, R5 ;  /* 0x0000000103037824 */ /* 0x000fe200078e0205 */
[----:B--2---:R-:W-:-:S04]  /*2d10*/  LEA R24, P0, R2, UR6, 0x2 ;  /* 0x0000000602187c11 */ /* 0x004fc8000f8010ff */
[----:B------:R-:W-:Y:S01]  /*2d20*/  LEA.HI.X R25, R2, UR7, R3, 0x2, P0 ;  /* 0x0000000702197c11 */ /* 0x000fe200080f1403 */
[----:B------:R-:W2:Y:S04]  /*2d30*/  LDCU.64 UR6, c[0x0][0x3b8] ;  /* 0x00007700ff0677ac */ /* 0x000ea80008000a00 */
[----:B------:R-:W3:Y:S01]  /*2d40*/  LDG.E R8, desc[UR56][R24.64] ;  /* 0x0000003818087981 */ /* 0x000ee2000c1e1900 */
[----:B------:R-:W-:Y:S01]  /*2d50*/  MOV R5, R42 ;  /* 0x0000002a00057202 */ /* 0x000fe20000000f00 */
[----:B------:R-:W-:Y:S01]  /*2d60*/  IMAD.MOV.U32 R4, RZ, RZ, R22 ;  /* 0x000000ffff047224 */ /* 0x000fe200078e0016 */
[----:B------:R-:W-:Y:S01]  /*2d70*/  MOV R6, UR36 ;  /* 0x0000002400067c02 */ /* 0x000fe20008000f00 */
[----:B------:R-:W-:Y:S01]  /*2d80*/  IMAD R0, R40, UR4, RZ ;  /* 0x0000000428007c24 */ /* 0x000fe2000f8e02ff */
[----:B------:R4:W-:Y:S03]  /*2d90*/  STL.64 [R1+0x20], R2 ;  /* 0x0000200201007387 */ /* 0x0009e60000100a00 */
[----:B------:R-:W-:Y:S01]  /*2da0*/  IMAD R33, R41, UR5, R0 ;  /* 0x0000000529217c24 */ /* 0x000fe2000f8e0200 */
[----:B------:R-:W-:Y:S01]  /*2db0*/  MOV R0, 0x0 ;  /* 0x0000000000007802 */ /* 0x000fe20000000f00 */
[----:B------:R4:W-:Y:S03]  /*2dc0*/  STL.64 [R1], R30 ;  /* 0x0000001e01007387 */ /* 0x0009e60000100a00 */
[----:B------:R4:W0:Y:S01]  /*2dd0*/  LDC.64 R10, c[0x4][R0] ;  /* 0x01000000000a7b82 */ /* 0x0008220000000a00 */
[----:B--2---:R-:W-:Y:S01]  /*2de0*/  IMAD R7, R17, UR6, RZ ;  /* 0x0000000611077c24 */ /* 0x004fe2000f8e02ff */
[----:B------:R4:W-:Y:S01]  /*2df0*/  STL.64 [R1+0x8], R28 ;  /* 0x0000081c01007387 */ /* 0x0009e20000100a00 */
[----:B------:R-:W-:-:S03]  /*2e00*/  IMAD.WIDE.U32 R26, R16, UR6, R4 ;  /* 0x00000006101a7c25 */ /* 0x000fc6000f8e0004 */
[----:B------:R4:W-:Y:S01]  /*2e10*/  STL.64 [R1+0x10], R16 ;  /* 0x0000101001007387 */ /* 0x0009e20000100a00 */
[----:B------:R-:W-:-:S04]  /*2e20*/  IMAD R7, R16, UR7, R7 ;  /* 0x0000000710077c24 */ /* 0x000fc8000f8e0207 */
[----:B------:R-:W-:Y:S02]  /*2e30*/  IMAD.IADD R27, R27, 0x1, R7 ;  /* 0x000000011b1b7824 */ /* 0x000fe400078e0207 */
[----:B------:R-:W-:Y:S02]  /*2e40*/  IMAD.U32 R7, RZ, RZ, UR39 ;  /* 0x00000027ff077e24 */ /* 0x000fe4000f8e00ff */
[C---:B------:R-:W-:Y:S01]  /*2e50*/  IMAD.WIDE.U32 R26, R41.reuse, UR4, R26 ;  /* 0x00000004291a7c25 */ /* 0x040fe2000f8e001a */
[-C--:B------:R-:W-:Y:S01]  /*2e60*/  LOP3.LUT R41, R41, R40.reuse, RZ, 0x3c, !PT ;  /* 0x0000002829297212 */ /* 0x080fe200078e3cff */
[----:B------:R-:W2:Y:S02]  /*2e70*/  LDCU.64 UR4, c[0x4][0x50] ;  /* 0x01000a00ff0477ac */ /* 0x000ea40008000a00 */
[----:B------:R-:W-:Y:S01]  /*2e80*/  IMAD.IADD R33, R27, 0x1, R33 ;  /* 0x000000011b217824 */ /* 0x000fe200078e0221 */
[----:B------:R-:W-:Y:S02]  /*2e90*/  LOP3.LUT R40, R41, R40, RZ, 0x3c, !PT ;  /* 0x0000002829287212 */ /* 0x000fe400078e3cff */
[----:B------:R-:W-:-:S02]  /*2ea0*/  MOV R32, R26 ;  /* 0x0000001a00207202 */ /* 0x000fc40000000f00 */
[----:B------:R-:W-:-:S03]  /*2eb0*/  LOP3.LUT R41, R41, R40, RZ, 0x3c, !PT ;  /* 0x0000002829297212 */ /* 0x000fc600078e3cff */
[----:B------:R4:W-:Y:S04]  /*2ec0*/  STL.64 [R1+0x28], R32 ;  /* 0x0000282001007387 */ /* 0x0009e80000100a00 */
[----:B------:R4:W-:Y:S01]  /*2ed0*/  STL.64 [R1+0x18], R40 ;  /* 0x0000182801007387 */ /* 0x0009e20000100a00 */
[----:B--2---:R-:W-:Y:S02]  /*2ee0*/  IMAD.U32 R4, RZ, RZ, UR4 ;  /* 0x00000004ff047e24 */ /* 0x004fe4000f8e00ff */
[----:B------:R-:W-:Y:S01]  /*2ef0*/  IMAD.U32 R5, RZ, RZ, UR5 ;  /* 0x00000005ff057e24 */ /* 0x000fe2000f8e00ff */
[----:B---3--:R-:W2:Y:S02]  /*2f00*/  F2F.F64.F32 R8, R8 ;  /* 0x0000000800087310 */ /* 0x008ea40000201800 */
[----:B0-2---:R4:W-:Y:S04]  /*2f10*/  STL.64 [R1+0x30], R8 ;  /* 0x0000300801007387 */ /* 0x0059e80000100a00 */
[----:B------:R-:W-:-:S07]  /*2f20*/  LEPC R20, `(.L_x_108) ;  /* 0x000000001014794e */ /* 0x000fce0000000000 */
[----:B-1--4-:R-:W-:Y:S05]  /*2f30*/  CALL.ABS.NOINC R10 ;  /* 0x000000000a007343 */ /* 0x012fea0003c00000 */
.L_x_108:
[----:B------:R-:W2:Y:S01]  /*2f40*/  LDG.E R25, desc[UR56][R24.64] ;  /* 0x0000003818197981 */ /* 0x000ea2000c1e1900 */
[----:B------:R-:W0:Y:S02]  /*2f50*/  LDCU.64 UR4, c[0x0][0x3a0] ;  /* 0x00007400ff0477ac */ /* 0x000e240008000a00 */
[----:B0-----:R-:W-:-:S04]  /*2f60*/  LEA R2, P0, R26, UR4, 0x2 ;  /* 0x000000041a027c11 */ /* 0x001fc8000f8010ff */
[----:B------:R-:W-:-:S05]  /*2f70*/  LEA.HI.X R3, R26, UR5, R33, 0x2, P0 ;  /* 0x000000051a037c11 */ /* 0x000fca00080f1421 */
[----:B--2---:R4:W-:Y:S04]  /*2f80*/  STG.E desc[UR56][R2.64], R25 ;  /* 0x0000001902007986 */ /* 0x0049e8000c101938 */
.L_x_99:
[----:B------:R-:W5:Y:S01]  /*2f90*/  LDCU.64 UR4, c[0x0][0x390] ;  /* 0x00007200ff0477ac */ /* 0x000f620008000a00 */
[----:B------:R-:W-:-:S05]  /*2fa0*/  IADD3 R16, P0, PT, R16, 0x1, RZ ;  /* 0x0000000110107810 */ /* 0x000fca0007f1e0ff */
[----:B------:R-:W-:Y:S01]  /*2fb0*/  IMAD.X R17, RZ, RZ, R17, P0 ;  /* 0x000000ffff117224 */ /* 0x000fe200000e0611 */
[----:B-----5:R-:W-:-:S04]  /*2fc0*/  ISETP.NE.U32.AND P0, PT, R16, UR4, PT ;  /* 0x0000000410007c0c */ /* 0x020fc8000bf05070 */
[----:B------:R-:W-:-:S13]  /*2fd0*/  ISETP.NE.AND.EX P0, PT, R17, UR5, PT, P0 ;  /* 0x0000000511007c0c */ /* 0x000fda000bf05300 */
[----:B------:R-:W-:Y:S05]  /*2fe0*/  @P0 BRA `(.L_x_109) ;  /* 0xffffffd000fc0947 */ /* 0x000fea000383ffff */
[----:B01----:R-:W-:Y:S05]  /*2ff0*/  BSYNC.RECONVERGENT B7 ;  /* 0x0000000000077941 */ /* 0x003fea0003800200 */
.L_x_87:
[----:B------:R-:W0:Y:S01]  /*3000*/  LDCU.64 UR4, c[0x0][0x388] ;  /* 0x00007100ff0477ac */ /* 0x000e220008000a00 */
[----:B------:R-:W-:-:S04]  /*3010*/  IADD3 R28, P0, PT, R28, 0x1, RZ ;  /* 0x000000011c1c7810 */ /* 0x000fc80007f1e0ff */
[----:B------:R-:W-:Y:S02]  /*3020*/  IADD3.X R29, PT, PT, RZ, R29, RZ, P0, !PT ;  /* 0x0000001dff1d7210 */ /* 0x000fe400007fe4ff */
[----:B0-----:R-:W-:-:S04]  /*3030*/  ISETP.NE.U32.AND P0, PT, R28, UR4, PT ;  /* 0x000000041c007c0c */ /* 0x001fc8000bf05070 */
[----:B------:R-:W-:-:S13]  /*3040*/  ISETP.NE.AND.EX P0, PT, R29, UR5, PT, P0 ;  /* 0x000000051d007c0c */ /* 0x000fda000bf05300 */
[----:B------:R-:W-:Y:S05]  /*3050*/  @P0 BRA `(.L_x_110) ;  /* 0xffffffd0009c0947 */ /* 0x000fea000383ffff */
[----:B------:R-:W-:Y:S05]  /*3060*/  BSYNC.RECONVERGENT B8 ;  /* 0x0000000000087941 */ /* 0x000fea0003800200 */
.L_x_86:
[----:B------:R-:W0:Y:S01]  /*3070*/  LDCU.64 UR4, c[0x0][0x380] ;  /* 0x00007000ff0477ac */ /* 0x000e220008000a00 */
[----:B------:R-:W-:-:S05]  /*3080*/  IADD3 R30, P0, PT, R30, 0x1, RZ ;  /* 0x000000011e1e7810 */ /* 0x000fca0007f1e0ff */
[----:B------:R-:W-:Y:S01]  /*3090*/  IMAD.X R31, RZ, RZ, R31, P0 ;  /* 0x000000ffff1f7224 */ /* 0x000fe200000e061f */
[----:B0-----:R-:W-:-:S04]  /*30a0*/  ISETP.NE.U32.AND P0, PT, R30, UR4, PT ;  /* 0x000000041e007c0c */ /* 0x001fc8000bf05070 */
[----:B------:R-:W-:-:S13]  /*30b0*/  ISETP.NE.AND.EX P0, PT, R31, UR5, PT, P0 ;  /* 0x000000051f007c0c */ /* 0x000fda000bf05300 */
[----:B------:R-:W-:Y:S05]  /*30c0*/  @P0 BRA `(.L_x_111) ;  /* 0xffffffd000780947 */ /* 0x000fea000383ffff */
[----:B------:R-:W-:Y:S05]  /*30d0*/  BSYNC.RECONVERGENT B9 ;  /* 0x0000000000097941 */ /* 0x000fea0003800200 */
.L_x_85:
[----:B------:R-:W-:Y:S05]  /*30e0*/  EXIT ;  /* 0x000000000000794d */ /* 0x000fea0003800000 */
.L_x_112:
        /* <DEDUP_REMOVED lines=9> */
.L_x_117:


//--------------------- .nv.global.init           --------------------------
	.section	.nv.global.init,"aw",@progbits
	.align	4
.nv.global.init:
	.type		mrg32k3aM1SubSeq,@object
	.size		mrg32k3aM1SubSeq,(mrg32k3aM2SubSeq - mrg32k3aM1SubSeq)
mrg32k3aM1SubSeq:
        /*0000*/ 	.byte	0x0b, 0xcc, 0xee, 0x04, 0x73, 0x29, 0x8b, 0x6f, 0xf6, 0x53, 0x03, 0xf6, 0x23, 0xf6, 0xea, 0xda
        /* <DEDUP_REMOVED lines=125> */
	.type		mrg32k3aM2SubSeq,@object
	.size		mrg32k3aM2SubSeq,(mrg32k3aM1 - mrg32k3aM2SubSeq)
mrg32k3aM2SubSeq:
        /* <DEDUP_REMOVED lines=126> */
	.type		mrg32k3aM1,@object
	.size		mrg32k3aM1,(mrg32k3aM1Seq - mrg32k3aM1)
mrg32k3aM1:
        /* <DEDUP_REMOVED lines=144> */
	.type		mrg32k3aM1Seq,@object
	.size		mrg32k3aM1Seq,(mrg32k3aM2 - mrg32k3aM1Seq)
mrg32k3aM1Seq:
        /* <DEDUP_REMOVED lines=144> */
	.type		mrg32k3aM2,@object
	.size		mrg32k3aM2,(mrg32k3aM2Seq - mrg32k3aM2)
mrg32k3aM2:
        /* <DEDUP_REMOVED lines=144> */
	.type		mrg32k3aM2Seq,@object
	.size		mrg32k3aM2Seq,(precalc_xorwow_matrix - mrg32k3aM2Seq)
mrg32k3aM2Seq:
        /* <DEDUP_REMOVED lines=144> */
	.type		precalc_xorwow_matrix,@object
	.size		precalc_xorwow_matrix,(precalc_xorwow_offset_matrix - precalc_xorwow_matrix)
precalc_xorwow_matrix:
        /* <DEDUP_REMOVED lines=6400> */
	.type		precalc_xorwow_offset_matrix,@object
	.size		precalc_xorwow_offset_matrix,($str$3 - precalc_xorwow_offset_matrix)
precalc_xorwow_offset_matrix:
        /* <DEDUP_REMOVED lines=6400> */
	.type		$str$3,@object
	.size		$str$3,($str$2 - $str$3)
$str$3:
        /*353c0*/ 	.byte	0x25, 0x66, 0x0a, 0x00
	.type		$str$2,@object
	.size		$str$2,($str - $str$2)
$str$2:
        /*353c4*/ 	.byte	0x2f, 0x74, 0x6d, 0x70, 0x2f, 0x73, 0x61, 0x73, 0x73, 0x5f, 0x63, 0x75, 0x5f, 0x6b, 0x38, 0x6f
        /*353d4*/ 	.byte	0x62, 0x37, 0x7a, 0x65, 0x6c, 0x2f, 0x6b, 0x2e, 0x63, 0x75, 0x00
	.type		$str,@object
	.size		$str,($str$1 - $str)
$str:
        /*353df*/ 	.byte	0x25, 0x6c, 0x64, 0x2c, 0x20, 0x25, 0x6c, 0x64, 0x2c, 0x20, 0x25, 0x6c, 0x64, 0x2c, 0x20, 0x25
        /*353ef*/ 	.byte	0x6c, 0x64, 0x2c, 0x20, 0x25, 0x6c, 0x64, 0x2c, 0x20, 0x25, 0x6c, 0x64, 0x2c, 0x20, 0x25, 0x66
        /*353ff*/ 	.byte	0x0a, 0x00
	.type		$str$1,@object
	.size		$str$1,(__unnamed_1 - $str$1)
$str$1:
        /*35401*/ 	.byte	0x64, 0x65, 0x73, 0x74, 0x50, 0x74, 0x72, 0x5b, 0x64, 0x65, 0x73, 0x74, 0x4f, 0x66, 0x66, 0x73
        /*35411*/ 	.byte	0x65, 0x74, 0x5d, 0x20, 0x3d, 0x3d, 0x20, 0x73, 0x72, 0x63, 0x50, 0x74, 0x72, 0x5b, 0x73, 0x72
        /*35421*/ 	.byte	0x63, 0x4f, 0x66, 0x66, 0x73, 0x65, 0x74, 0x5d, 0x00
	.type		__unnamed_1,@object
	.size		__unnamed_1,(.L_9 - __unnamed_1)
__unnamed_1:
        /*3542a*/ 	.byte	0x76, 0x6f, 0x69, 0x64, 0x20, 0x61, 0x73, 0x73, 0x65, 0x72, 0x74, 0x45, 0x71, 0x75, 0x61, 0x6c
        /*3543a*/ 	.byte	0x28, 0x61, 0x72, 0x72, 0x61, 0x79, 0x34, 0x2c, 0x20, 0x66, 0x6c, 0x6f, 0x61, 0x74, 0x20, 0x2a
        /*3544a*/ 	.byte	0x2c, 0x20, 0x61, 0x72, 0x72, 0x61, 0x79, 0x34, 0x2c, 0x20, 0x66, 0x6c, 0x6f, 0x61, 0x74, 0x20
        /*3545a*/ 	.byte	0x2a, 0x2c, 0x20, 0x61, 0x72, 0x72, 0x61, 0x79, 0x34, 0x29, 0x00
.L_9:


//--------------------- .nv.shared.reserved.0     --------------------------
	.section	.nv.shared.reserved.0,"aw",@nobits
	.weak		__nv_reservedSMEM_offset_0_alias
	.size		__nv_reservedSMEM_offset_0_alias, 0, 64
	.other		__nv_reservedSMEM_offset_0_alias,@"STO_CUDA_RESERVED_SHARED STV_DEFAULT"
__nv_reservedSMEM_offset_0_alias:
	.zero		0
	.zero		64


//--------------------- .nv.constant0._Z4readlPf  --------------------------
	.section	.nv.constant0._Z4readlPf,"a",@progbits
	.sectionflags	@""
	.align	4
.nv.constant0._Z4readlPf:
	.zero		912


//--------------------- .nv.constant0._Z10initializelPf --------------------------
	.section	.nv.constant0._Z10initializelPf,"a",@progbits
	.sectionflags	@""
	.align	4
.nv.constant0._Z10initializelPf:
	.zero		912


//--------------------- .nv.constant0._Z11assertEqual6array4PfS_S0_S_ --------------------------
	.section	.nv.constant0._Z11assertEqual6array4PfS_S0_S_,"a",@progbits
	.sectionflags	@""
	.align	4
.nv.constant0._Z11assertEqual6array4PfS_S0_S_:
	.zero		1008


//--------------------- .nv.constant0._Z9transpose6array4PfS_S0_S_ --------------------------
	.section	.nv.constant0._Z9transpose6array4PfS_S0_S_,"a",@progbits
	.sectionflags	@""
	.align	4
.nv.constant0._Z9transpose6array4PfS_S0_S_:
	.zero		1008


//--------------------- SYMBOLS --------------------------

	.type		.nv.reservedSmem.offset0,@object
	.size		.nv.reservedSmem.offset0,0x4
	.type		vprintf,@function
	.type		__assertfail,@function
